//
// Generated by NVIDIA NVVM Compiler
//
// Compiler Build ID: CL-36424714
// Cuda compilation tools, release 13.0, V13.0.88
// Based on NVVM 20.0.0
//

.version 9.0
.target sm_100
.address_size 64

	// .globl	_Z12fill_the_sleiiffffPfS_

.visible .entry _Z12fill_the_sleiiffffPfS_(
	.param .u32 _Z12fill_the_sleiiffffPfS__param_0,
	.param .u32 _Z12fill_the_sleiiffffPfS__param_1,
	.param .f32 _Z12fill_the_sleiiffffPfS__param_2,
	.param .f32 _Z12fill_the_sleiiffffPfS__param_3,
	.param .f32 _Z12fill_the_sleiiffffPfS__param_4,
	.param .f32 _Z12fill_the_sleiiffffPfS__param_5,
	.param .u64 .ptr .align 1 _Z12fill_the_sleiiffffPfS__param_6,
	.param .u64 .ptr .align 1 _Z12fill_the_sleiiffffPfS__param_7
)
{
	.reg .pred 	%p<6>;
	.reg .b32 	%r<23>;
	.reg .b32 	%f<13>;
	.reg .b64 	%rd<13>;

	ld.param.u32 	%r5, [_Z12fill_the_sleiiffffPfS__param_0];
	ld.param.u32 	%r6, [_Z12fill_the_sleiiffffPfS__param_1];
	ld.param.f32 	%f1, [_Z12fill_the_sleiiffffPfS__param_2];
	ld.param.f32 	%f2, [_Z12fill_the_sleiiffffPfS__param_3];
	ld.param.f32 	%f3, [_Z12fill_the_sleiiffffPfS__param_4];
	ld.param.f32 	%f4, [_Z12fill_the_sleiiffffPfS__param_5];
	ld.param.u64 	%rd5, [_Z12fill_the_sleiiffffPfS__param_6];
	ld.param.u64 	%rd4, [_Z12fill_the_sleiiffffPfS__param_7];
	cvta.to.global.u64 	%rd1, %rd5;
	mov.u32 	%r1, %ctaid.x;
	mov.u32 	%r7, %ctaid.y;
	mov.u32 	%r8, %ntid.x;
	mov.u32 	%r9, %tid.x;
	mad.lo.s32 	%r2, %r7, %r8, %r9;
	setp.gt.s32 	%p1, %r2, %r6;
	@%p1 bra 	$L__BB0_13;
	cvta.to.global.u64 	%rd6, %rd4;
	mul.lo.s32 	%r3, %r6, %r1;
	add.s32 	%r10, %r3, %r2;
	mul.lo.s32 	%r11, %r6, %r5;
	mul.lo.s32 	%r4, %r11, %r10;
	add.s32 	%r12, %r4, %r10;
	mul.wide.s32 	%rd7, %r12, 4;
	add.s64 	%rd2, %rd1, %rd7;
	mov.b32 	%r13, -1065353216;
	st.global.u32 	[%rd2], %r13;
	setp.ne.s32 	%p2, %r1, 0;
	mul.wide.u32 	%rd8, %r10, 4;
	add.s64 	%rd3, %rd6, %rd8;
	@%p2 bra 	$L__BB0_3;
	ld.global.f32 	%f5, [%rd3];
	sub.f32 	%f6, %f5, %f1;
	st.global.f32 	[%rd3], %f6;
	bra.uni 	$L__BB0_4;
$L__BB0_3:
	sub.s32 	%r14, %r3, %r6;
	add.s32 	%r15, %r14, %r2;
	add.s32 	%r16, %r15, %r4;
	mul.wide.s32 	%rd9, %r16, 4;
	add.s64 	%rd10, %rd1, %rd9;
	mov.b32 	%r17, 1065353216;
	st.global.u32 	[%rd10], %r17;
$L__BB0_4:
	add.s32 	%r18, %r5, -1;
	setp.ne.s32 	%p3, %r1, %r18;
	@%p3 bra 	$L__BB0_6;
	ld.global.f32 	%f7, [%rd3];
	sub.f32 	%f8, %f7, %f3;
	st.global.f32 	[%rd3], %f8;
	bra.uni 	$L__BB0_7;
$L__BB0_6:
	mul.wide.s32 	%rd11, %r6, 4;
	add.s64 	%rd12, %rd2, %rd11;
	mov.b32 	%r19, 1065353216;
	st.global.u32 	[%rd12], %r19;
$L__BB0_7:
	setp.ne.s32 	%p4, %r2, 0;
	@%p4 bra 	$L__BB0_9;
	ld.global.f32 	%f9, [%rd3];
	sub.f32 	%f10, %f9, %f2;
	st.global.f32 	[%rd3], %f10;
	bra.uni 	$L__BB0_10;
$L__BB0_9:
	mov.b32 	%r20, 1065353216;
	st.global.u32 	[%rd2+-4], %r20;
$L__BB0_10:
	add.s32 	%r21, %r6, -1;
	setp.ne.s32 	%p5, %r2, %r21;
	@%p5 bra 	$L__BB0_12;
	ld.global.f32 	%f11, [%rd3];
	sub.f32 	%f12, %f11, %f4;
	st.global.f32 	[%rd3], %f12;
	bra.uni 	$L__BB0_13;
$L__BB0_12:
	mov.b32 	%r22, 1065353216;
	st.global.u32 	[%rd2+4], %r22;
$L__BB0_13:
	ret;

}
	// .globl	_Z7ge_stepiiPfS_iS_
.visible .entry _Z7ge_stepiiPfS_iS_(
	.param .u32 _Z7ge_stepiiPfS_iS__param_0,
	.param .u32 _Z7ge_stepiiPfS_iS__param_1,
	.param .u64 .ptr .align 1 _Z7ge_stepiiPfS_iS__param_2,
	.param .u64 .ptr .align 1 _Z7ge_stepiiPfS_iS__param_3,
	.param .u32 _Z7ge_stepiiPfS_iS__param_4,
	.param .u64 .ptr .align 1 _Z7ge_stepiiPfS_iS__param_5
)
{
	.reg .pred 	%p<9>;
	.reg .b32 	%r<14>;
	.reg .b32 	%f<12>;
	.reg .b64 	%rd<19>;

	ld.param.u32 	%r3, [_Z7ge_stepiiPfS_iS__param_0];
	ld.param.u32 	%r4, [_Z7ge_stepiiPfS_iS__param_1];
	ld.param.u64 	%rd1, [_Z7ge_stepiiPfS_iS__param_2];
	ld.param.u64 	%rd2, [_Z7ge_stepiiPfS_iS__param_3];
	ld.param.u32 	%r5, [_Z7ge_stepiiPfS_iS__param_4];
	ld.param.u64 	%rd3, [_Z7ge_stepiiPfS_iS__param_5];
	mov.u32 	%r1, %ctaid.x;
	mov.u32 	%r6, %ctaid.y;
	mov.u32 	%r7, %ntid.x;
	mov.u32 	%r8, %tid.x;
	mad.lo.s32 	%r2, %r6, %r7, %r8;
	setp.gt.s32 	%p1, %r2, %r4;
	@%p1 bra 	$L__BB1_5;
	setp.eq.s32 	%p2, %r5, 1;
	setp.ge.s32 	%p3, %r1, %r3;
	and.pred  	%p4, %p3, %p2;
	@%p4 bra 	$L__BB1_5;
	setp.eq.s32 	%p5, %r5, 0;
	setp.le.s32 	%p6, %r1, %r3;
	and.pred  	%p7, %p6, %p5;
	@%p7 bra 	$L__BB1_5;
	cvta.to.global.u64 	%rd4, %rd1;
	cvta.to.global.u64 	%rd5, %rd3;
	mul.wide.u32 	%rd6, %r1, 4;
	add.s64 	%rd7, %rd5, %rd6;
	ld.global.f32 	%f2, [%rd7];
	mul.lo.s32 	%r9, %r4, %r3;
	add.s32 	%r10, %r9, %r3;
	mul.wide.s32 	%rd8, %r10, 4;
	add.s64 	%rd9, %rd4, %rd8;
	ld.global.f32 	%f3, [%rd9];
	div.rn.f32 	%f1, %f2, %f3;
	add.s32 	%r11, %r9, %r2;
	mul.wide.s32 	%rd10, %r11, 4;
	add.s64 	%rd11, %rd4, %rd10;
	ld.global.f32 	%f4, [%rd11];
	mul.f32 	%f5, %f4, %f1;
	mad.lo.s32 	%r12, %r4, %r1, %r2;
	mul.wide.u32 	%rd12, %r12, 4;
	add.s64 	%rd13, %rd4, %rd12;
	ld.global.f32 	%f6, [%rd13];
	sub.f32 	%f7, %f6, %f5;
	st.global.f32 	[%rd13], %f7;
	add.s32 	%r13, %r4, -1;
	setp.ne.s32 	%p8, %r2, %r13;
	@%p8 bra 	$L__BB1_5;
	cvta.to.global.u64 	%rd14, %rd2;
	mul.wide.s32 	%rd15, %r3, 4;
	add.s64 	%rd16, %rd14, %rd15;
	ld.global.f32 	%f8, [%rd16];
	mul.f32 	%f9, %f1, %f8;
	add.s64 	%rd18, %rd14, %rd6;
	ld.global.f32 	%f10, [%rd18];
	sub.f32 	%f11, %f10, %f9;
	st.global.f32 	[%rd18], %f11;
$L__BB1_5:
	ret;

}
	// .globl	_Z9ge_finishiPfS_
.visible .entry _Z9ge_finishiPfS_(
	.param .u32 _Z9ge_finishiPfS__param_0,
	.param .u64 .ptr .align 1 _Z9ge_finishiPfS__param_1,
	.param .u64 .ptr .align 1 _Z9ge_finishiPfS__param_2
)
{
	.reg .b32 	%r<5>;
	.reg .b32 	%f<4>;
	.reg .b64 	%rd<9>;

	ld.param.u32 	%r1, [_Z9ge_finishiPfS__param_0];
	ld.param.u64 	%rd1, [_Z9ge_finishiPfS__param_1];
	ld.param.u64 	%rd2, [_Z9ge_finishiPfS__param_2];
	cvta.to.global.u64 	%rd3, %rd1;
	cvta.to.global.u64 	%rd4, %rd2;
	mov.u32 	%r2, %ctaid.x;
	mul.wide.u32 	%rd5, %r2, 4;
	add.s64 	%rd6, %rd4, %rd5;
	ld.global.f32 	%f1, [%rd6];
	mad.lo.s32 	%r3, %r1, %r2, %r2;
	mul.wide.s32 	%rd7, %r3, 4;
	add.s64 	%rd8, %rd3, %rd7;
	ld.global.f32 	%f2, [%rd8];
	div.rn.f32 	%f3, %f1, %f2;
	st.global.f32 	[%rd6], %f3;
	mov.b32 	%r4, 1065353216;
	st.global.u32 	[%rd8], %r4;
	ret;

}
	// .globl	_Z14get_factor_colPfiiS_
.visible .entry _Z14get_factor_colPfiiS_(
	.param .u64 .ptr .align 1 _Z14get_factor_colPfiiS__param_0,
	.param .u32 _Z14get_factor_colPfiiS__param_1,
	.param .u32 _Z14get_factor_colPfiiS__param_2,
	.param .u64 .ptr .align 1 _Z14get_factor_colPfiiS__param_3
)
{
	.reg .b32 	%r<5>;
	.reg .b32 	%f<2>;
	.reg .b64 	%rd<9>;

	ld.param.u64 	%rd1, [_Z14get_factor_colPfiiS__param_0];
	ld.param.u32 	%r1, [_Z14get_factor_colPfiiS__param_1];
	ld.param.u32 	%r2, [_Z14get_factor_colPfiiS__param_2];
	ld.param.u64 	%rd2, [_Z14get_factor_colPfiiS__param_3];
	cvta.to.global.u64 	%rd3, %rd2;
	cvta.to.global.u64 	%rd4, %rd1;
	mov.u32 	%r3, %ctaid.x;
	mad.lo.s32 	%r4, %r2, %r3, %r1;
	mul.wide.u32 	%rd5, %r4, 4;
	add.s64 	%rd6, %rd4, %rd5;
	ld.global.f32 	%f1, [%rd6];
	mul.wide.u32 	%rd7, %r3, 4;
	add.s64 	%rd8, %rd3, %rd7;
	st.global.f32 	[%rd8], %f1;
	ret;

}


// ===== COMPILED SASS (sm_100) =====

	.target	sm_100

	.elftype	@"ET_EXEC"


//--------------------- .note.nv.tkinfo           --------------------------
	.section	.note.nv.tkinfo,"",@"SHT_NOTE"
	.sectionflags	@"SHF_NOTE_NV_TKINFO"
	.tkinfo
        /*0018*/ 	.word	0x00000002
        /*0030*/ 	.string	""
        /*0030*/ 	.string	"ptxas"
        /*0030*/ 	.string	"Cuda compilation tools, release 13.0, V13.0.88"
        /*0030*/ 	.string	"Build cuda_13.0.r13.0/compiler.36424714_0"
        /*0030*/ 	.string	"-arch sm_100 -m 64 "



//--------------------- .note.nv.cuinfo           --------------------------
	.section	.note.nv.cuinfo,"",@"SHT_NOTE"
	.sectionflags	@"SHF_NOTE_NV_CUINFO"
        /*0018*/ 	.short	0x0002
        /*001a*/ 	.short	0x0064
        /*001c*/ 	.short	0x0082
	.zero		2


//--------------------- .nv.info                  --------------------------
	.section	.nv.info,"",@"SHT_CUDA_INFO"
	.align	4


	//----- nvinfo : EIATTR_REGCOUNT
	.align		4
        /*0000*/ 	.byte	0x04, 0x2f
        /*0002*/ 	.short	(.L_1 - .L_0)
	.align		4
.L_0:
        /*0004*/ 	.word	index@(_Z12fill_the_sleiiffffPfS_)
        /*0008*/ 	.word	0x00000016


	//----- nvinfo : EIATTR_FRAME_SIZE
	.align		4
.L_1:
        /*000c*/ 	.byte	0x04, 0x11
        /*000e*/ 	.short	(.L_3 - .L_2)
	.align		4
.L_2:
        /*0010*/ 	.word	index@(_Z12fill_the_sleiiffffPfS_)
        /*0014*/ 	.word	0x00000000


	//----- nvinfo : EIATTR_REGCOUNT
	.align		4
.L_3:
        /*0018*/ 	.byte	0x04, 0x2f
        /*001a*/ 	.short	(.L_5 - .L_4)
	.align		4
.L_4:
        /*001c*/ 	.word	index@(_Z7ge_stepiiPfS_iS_)
        /*0020*/ 	.word	0x00000010


	//----- nvinfo : EIATTR_FRAME_SIZE
	.align		4
.L_5:
        /*0024*/ 	.byte	0x04, 0x11
        /*0026*/ 	.short	(.L_7 - .L_6)
	.align		4
.L_6:
        /*0028*/ 	.word	index@($__internal_1_$__cuda_sm3x_div_rn_noftz_f32_slowpath)
        /*002c*/ 	.word	0x00000000


	//----- nvinfo : EIATTR_FRAME_SIZE
	.align		4
.L_7:
        /*0030*/ 	.byte	0x04, 0x11
        /*0032*/ 	.short	(.L_9 - .L_8)
	.align		4
.L_8:
        /*0034*/ 	.word	index@(_Z7ge_stepiiPfS_iS_)
        /*0038*/ 	.word	0x00000000


	//----- nvinfo : EIATTR_REGCOUNT
	.align		4
.L_9:
        /*003c*/ 	.byte	0x04, 0x2f
        /*003e*/ 	.short	(.L_11 - .L_10)
	.align		4
.L_10:
        /*0040*/ 	.word	index@(_Z9ge_finishiPfS_)
        /*0044*/ 	.word	0x00000012


	//----- nvinfo : EIATTR_FRAME_SIZE
	.align		4
.L_11:
        /*0048*/ 	.byte	0x04, 0x11
        /*004a*/ 	.short	(.L_13 - .L_12)
	.align		4
.L_12:
        /*004c*/ 	.word	index@($__internal_0_$__cuda_sm3x_div_rn_noftz_f32_slowpath)
        /*0050*/ 	.word	0x00000000


	//----- nvinfo : EIATTR_FRAME_SIZE
	.align		4
.L_13:
        /*0054*/ 	.byte	0x04, 0x11
        /*0056*/ 	.short	(.L_15 - .L_14)
	.align		4
.L_14:
        /*0058*/ 	.word	index@(_Z9ge_finishiPfS_)
        /*005c*/ 	.word	0x00000000


	//----- nvinfo : EIATTR_REGCOUNT
	.align		4
.L_15:
        /*0060*/ 	.byte	0x04, 0x2f
        /*0062*/ 	.short	(.L_17 - .L_16)
	.align		4
.L_16:
        /*0064*/ 	.word	index@(_Z14get_factor_colPfiiS_)
        /*0068*/ 	.word	0x0000000a


	//----- nvinfo : EIATTR_FRAME_SIZE
	.align		4
.L_17:
        /*006c*/ 	.byte	0x04, 0x11
        /*006e*/ 	.short	(.L_19 - .L_18)
	.align		4
.L_18:
        /*0070*/ 	.word	index@(_Z14get_factor_colPfiiS_)
        /*0074*/ 	.word	0x00000000


	//----- nvinfo : EIATTR_MIN_STACK_SIZE
	.align		4
.L_19:
        /*0078*/ 	.byte	0x04, 0x12
        /*007a*/ 	.short	(.L_21 - .L_20)
	.align		4
.L_20:
        /*007c*/ 	.word	index@(_Z14get_factor_colPfiiS_)
        /*0080*/ 	.word	0x00000000


	//----- nvinfo : EIATTR_MIN_STACK_SIZE
	.align		4
.L_21:
        /*0084*/ 	.byte	0x04, 0x12
        /*0086*/ 	.short	(.L_23 - .L_22)
	.align		4
.L_22:
        /*0088*/ 	.word	index@(_Z9ge_finishiPfS_)
        /*008c*/ 	.word	0x00000000


	//----- nvinfo : EIATTR_MIN_STACK_SIZE
	.align		4
.L_23:
        /*0090*/ 	.byte	0x04, 0x12
        /*0092*/ 	.short	(.L_25 - .L_24)
	.align		4
.L_24:
        /*0094*/ 	.word	index@(_Z7ge_stepiiPfS_iS_)
        /*0098*/ 	.word	0x00000000


	//----- nvinfo : EIATTR_MIN_STACK_SIZE
	.align		4
.L_25:
        /*009c*/ 	.byte	0x04, 0x12
        /*009e*/ 	.short	(.L_27 - .L_26)
	.align		4
.L_26:
        /*00a0*/ 	.word	index@(_Z12fill_the_sleiiffffPfS_)
        /*00a4*/ 	.word	0x00000000
.L_27:


//--------------------- .nv.compat                --------------------------
	.section	.nv.compat,"",@"SHT_CUDA_COMPAT_INFO"
	.align	4
        /*0000*/ 	.byte	0x02, 0x09, 0x00, 0x00, 0x02, 0x02, 0x01, 0x00, 0x02, 0x05, 0x05, 0x00, 0x03, 0x07, 0x01, 0x01
        /*0010*/ 	.byte	0x02, 0x03, 0x00, 0x00, 0x02, 0x06, 0x01, 0x00, 0x04, 0x0b, 0x08, 0x00, 0x01, 0x00, 0x00, 0x00
        /*0020*/ 	.byte	0x00, 0x00, 0x00, 0x00


//--------------------- .nv.info._Z14get_factor_colPfiiS_ --------------------------
	.section	.nv.info._Z14get_factor_colPfiiS_,"",@"SHT_CUDA_INFO"
	.sectionflags	@""
	.align	4


	//----- nvinfo : EIATTR_CUDA_API_VERSION
	.align		4
        /*0000*/ 	.byte	0x04, 0x37
        /*0002*/ 	.short	(.L_29 - .L_28)
.L_28:
        /*0004*/ 	.word	0x00000082


	//----- nvinfo : EIATTR_KPARAM_INFO
	.align		4
.L_29:
        /*0008*/ 	.byte	0x04, 0x17
        /*000a*/ 	.short	(.L_31 - .L_30)
.L_30:
        /*000c*/ 	.word	0x00000000
        /*0010*/ 	.short	0x0003
        /*0012*/ 	.short	0x0010
        /*0014*/ 	.byte	0x00, 0xf5, 0x21, 0x00


	//----- nvinfo : EIATTR_KPARAM_INFO
	.align		4
.L_31:
        /*0018*/ 	.byte	0x04, 0x17
        /*001a*/ 	.short	(.L_33 - .L_32)
.L_32:
        /*001c*/ 	.word	0x00000000
        /*0020*/ 	.short	0x0002
        /*0022*/ 	.short	0x000c
        /*0024*/ 	.byte	0x00, 0xf0, 0x11, 0x00


	//----- nvinfo : EIATTR_KPARAM_INFO
	.align		4
.L_33:
        /*0028*/ 	.byte	0x04, 0x17
        /*002a*/ 	.short	(.L_35 - .L_34)
.L_34:
        /*002c*/ 	.word	0x00000000
        /*0030*/ 	.short	0x0001
        /*0032*/ 	.short	0x0008
        /*0034*/ 	.byte	0x00, 0xf0, 0x11, 0x00


	//----- nvinfo : EIATTR_KPARAM_INFO
	.align		4
.L_35:
        /*0038*/ 	.byte	0x04, 0x17
        /*003a*/ 	.short	(.L_37 - .L_36)
.L_36:
        /*003c*/ 	.word	0x00000000
        /*0040*/ 	.short	0x0000
        /*0042*/ 	.short	0x0000
        /*0044*/ 	.byte	0x00, 0xf5, 0x21, 0x00


	//----- nvinfo : EIATTR_SPARSE_MMA_MASK
	.align		4
.L_37:
        /*0048*/ 	.byte	0x03, 0x50
        /*004a*/ 	.short	0x0000


	//----- nvinfo : EIATTR_MAXREG_COUNT
	.align		4
        /*004c*/ 	.byte	0x03, 0x1b
        /*004e*/ 	.short	0x00ff


	//----- nvinfo : EIATTR_MERCURY_ISA_VERSION
	.align		4
        /*0050*/ 	.byte	0x03, 0x5f
        /*0052*/ 	.short	0x0101


	//----- nvinfo : EIATTR_VRC_CTA_INIT_COUNT
	.align		4
        /*0054*/ 	.byte	0x02, 0x4a
	.zero		1
	.zero		1


	//----- nvinfo : EIATTR_EXIT_INSTR_OFFSETS
	.align		4
        /*0058*/ 	.byte	0x04, 0x1c
        /*005a*/ 	.short	(.L_39 - .L_38)


	//   ....[0]....
.L_38:
        /*005c*/ 	.word	0x000000b0


	//----- nvinfo : EIATTR_CBANK_PARAM_SIZE
	.align		4
.L_39:
        /*0060*/ 	.byte	0x03, 0x19
        /*0062*/ 	.short	0x0018


	//----- nvinfo : EIATTR_PARAM_CBANK
	.align		4
        /*0064*/ 	.byte	0x04, 0x0a
        /*0066*/ 	.short	(.L_41 - .L_40)
	.align		4
.L_40:
        /*0068*/ 	.word	index@(.nv.constant0._Z14get_factor_colPfiiS_)
        /*006c*/ 	.short	0x0380
        /*006e*/ 	.short	0x0018


	//----- nvinfo : EIATTR_SW_WAR
	.align		4
.L_41:
        /*0070*/ 	.byte	0x04, 0x36
        /*0072*/ 	.short	(.L_43 - .L_42)
.L_42:
        /*0074*/ 	.word	0x00000008
.L_43:


//--------------------- .nv.info._Z9ge_finishiPfS_ --------------------------
	.section	.nv.info._Z9ge_finishiPfS_,"",@"SHT_CUDA_INFO"
	.sectionflags	@""
	.align	4


	//----- nvinfo : EIATTR_CUDA_API_VERSION
	.align		4
        /*0000*/ 	.byte	0x04, 0x37
        /*0002*/ 	.short	(.L_45 - .L_44)
.L_44:
        /*0004*/ 	.word	0x00000082


	//----- nvinfo : EIATTR_KPARAM_INFO
	.align		4
.L_45:
        /*0008*/ 	.byte	0x04, 0x17
        /*000a*/ 	.short	(.L_47 - .L_46)
.L_46:
        /*000c*/ 	.word	0x00000000
        /*0010*/ 	.short	0x0002
        /*0012*/ 	.short	0x0010
        /*0014*/ 	.byte	0x00, 0xf5, 0x21, 0x00


	//----- nvinfo : EIATTR_KPARAM_INFO
	.align		4
.L_47:
        /*0018*/ 	.byte	0x04, 0x17
        /*001a*/ 	.short	(.L_49 - .L_48)
.L_48:
        /*001c*/ 	.word	0x00000000
        /*0020*/ 	.short	0x0001
        /*0022*/ 	.short	0x0008
        /*0024*/ 	.byte	0x00, 0xf5, 0x21, 0x00


	//----- nvinfo : EIATTR_KPARAM_INFO
	.align		4
.L_49:
        /*0028*/ 	.byte	0x04, 0x17
        /*002a*/ 	.short	(.L_51 - .L_50)
.L_50:
        /*002c*/ 	.word	0x00000000
        /*0030*/ 	.short	0x0000
        /*0032*/ 	.short	0x0000
        /*0034*/ 	.byte	0x00, 0xf0, 0x11, 0x00


	//----- nvinfo : EIATTR_SPARSE_MMA_MASK
	.align		4
.L_51:
        /*0038*/ 	.byte	0x03, 0x50
        /*003a*/ 	.short	0x0000


	//----- nvinfo : EIATTR_MAXREG_COUNT
	.align		4
        /*003c*/ 	.byte	0x03, 0x1b
        /*003e*/ 	.short	0x00ff


	//----- nvinfo : EIATTR_MERCURY_ISA_VERSION
	.align		4
        /*0040*/ 	.byte	0x03, 0x5f
        /*0042*/ 	.short	0x0101


	//----- nvinfo : EIATTR_VRC_CTA_INIT_COUNT
	.align		4
        /*0044*/ 	.byte	0x02, 0x4a
	.zero		1
	.zero		1


	//----- nvinfo : EIATTR_EXIT_INSTR_OFFSETS
	.align		4
        /*0048*/ 	.byte	0x04, 0x1c
        /*004a*/ 	.short	(.L_53 - .L_52)


	//   ....[0]....
.L_52:
        /*004c*/ 	.word	0x00000190


	//----- nvinfo : EIATTR_CRS_STACK_SIZE
	.align		4
.L_53:
        /*0050*/ 	.byte	0x04, 0x1e
        /*0052*/ 	.short	(.L_55 - .L_54)
.L_54:
        /*0054*/ 	.word	0x00000000


	//----- nvinfo : EIATTR_CBANK_PARAM_SIZE
	.align		4
.L_55:
        /*0058*/ 	.byte	0x03, 0x19
        /*005a*/ 	.short	0x0018


	//----- nvinfo : EIATTR_PARAM_CBANK
	.align		4
        /*005c*/ 	.byte	0x04, 0x0a
        /*005e*/ 	.short	(.L_57 - .L_56)
	.align		4
.L_56:
        /*0060*/ 	.word	index@(.nv.constant0._Z9ge_finishiPfS_)
        /*0064*/ 	.short	0x0380
        /*0066*/ 	.short	0x0018


	//----- nvinfo : EIATTR_SW_WAR
	.align		4
.L_57:
        /*0068*/ 	.byte	0x04, 0x36
        /*006a*/ 	.short	(.L_59 - .L_58)
.L_58:
        /*006c*/ 	.word	0x00000008
.L_59:


//--------------------- .nv.info._Z7ge_stepiiPfS_iS_ --------------------------
	.section	.nv.info._Z7ge_stepiiPfS_iS_,"",@"SHT_CUDA_INFO"
	.sectionflags	@""
	.align	4


	//----- nvinfo : EIATTR_CUDA_API_VERSION
	.align		4
        /*0000*/ 	.byte	0x04, 0x37
        /*0002*/ 	.short	(.L_61 - .L_60)
.L_60:
        /*0004*/ 	.word	0x00000082


	//----- nvinfo : EIATTR_KPARAM_INFO
	.align		4
.L_61:
        /*0008*/ 	.byte	0x04, 0x17
        /*000a*/ 	.short	(.L_63 - .L_62)
.L_62:
        /*000c*/ 	.word	0x00000000
        /*0010*/ 	.short	0x0005
        /*0012*/ 	.short	0x0020
        /*0014*/ 	.byte	0x00, 0xf5, 0x21, 0x00


	//----- nvinfo : EIATTR_KPARAM_INFO
	.align		4
.L_63:
        /*0018*/ 	.byte	0x04, 0x17
        /*001a*/ 	.short	(.L_65 - .L_64)
.L_64:
        /*001c*/ 	.word	0x00000000
        /*0020*/ 	.short	0x0004
        /*0022*/ 	.short	0x0018
        /*0024*/ 	.byte	0x00, 0xf0, 0x11, 0x00


	//----- nvinfo : EIATTR_KPARAM_INFO
	.align		4
.L_65:
        /*0028*/ 	.byte	0x04, 0x17
        /*002a*/ 	.short	(.L_67 - .L_66)
.L_66:
        /*002c*/ 	.word	0x00000000
        /*0030*/ 	.short	0x0003
        /*0032*/ 	.short	0x0010
        /*0034*/ 	.byte	0x00, 0xf5, 0x21, 0x00


	//----- nvinfo : EIATTR_KPARAM_INFO
	.align		4
.L_67:
        /*0038*/ 	.byte	0x04, 0x17
        /*003a*/ 	.short	(.L_69 - .L_68)
.L_68:
        /*003c*/ 	.word	0x00000000
        /*0040*/ 	.short	0x0002
        /*0042*/ 	.short	0x0008
        /*0044*/ 	.byte	0x00, 0xf5, 0x21, 0x00


	//----- nvinfo : EIATTR_KPARAM_INFO
	.align		4
.L_69:
        /*0048*/ 	.byte	0x04, 0x17
        /*004a*/ 	.short	(.L_71 - .L_70)
.L_70:
        /*004c*/ 	.word	0x00000000
        /*0050*/ 	.short	0x0001
        /*0052*/ 	.short	0x0004
        /*0054*/ 	.byte	0x00, 0xf0, 0x11, 0x00


	//----- nvinfo : EIATTR_KPARAM_INFO
	.align		4
.L_71:
        /*0058*/ 	.byte	0x04, 0x17
        /*005a*/ 	.short	(.L_73 - .L_72)
.L_72:
        /*005c*/ 	.word	0x00000000
        /*0060*/ 	.short	0x0000
        /*0062*/ 	.short	0x0000
        /*0064*/ 	.byte	0x00, 0xf0, 0x11, 0x00


	//----- nvinfo : EIATTR_SPARSE_MMA_MASK
	.align		4
.L_73:
        /*0068*/ 	.byte	0x03, 0x50
        /*006a*/ 	.short	0x0000


	//----- nvinfo : EIATTR_MAXREG_COUNT
	.align		4
        /*006c*/ 	.byte	0x03, 0x1b
        /*006e*/ 	.short	0x00ff


	//----- nvinfo : EIATTR_MERCURY_ISA_VERSION
	.align		4
        /*0070*/ 	.byte	0x03, 0x5f
        /*0072*/ 	.short	0x0101


	//----- nvinfo : EIATTR_VRC_CTA_INIT_COUNT
	.align		4
        /*0074*/ 	.byte	0x02, 0x4a
	.zero		1
	.zero		1


	//----- nvinfo : EIATTR_EXIT_INSTR_OFFSETS
	.align		4
        /*0078*/ 	.byte	0x04, 0x1c
        /*007a*/ 	.short	(.L_75 - .L_74)


	//   ....[0]....
.L_74:
        /*007c*/ 	.word	0x00000070


	//   ....[1]....
        /*0080*/ 	.word	0x000000d0


	//   ....[2]....
        /*0084*/ 	.word	0x00000100


	//   ....[3]....
        /*0088*/ 	.word	0x00000300


	//   ....[4]....
        /*008c*/ 	.word	0x00000380


	//----- nvinfo : EIATTR_CRS_STACK_SIZE
	.align		4
.L_75:
        /*0090*/ 	.byte	0x04, 0x1e
        /*0092*/ 	.short	(.L_77 - .L_76)
.L_76:
        /*0094*/ 	.word	0x00000000


	//----- nvinfo : EIATTR_CBANK_PARAM_SIZE
	.align		4
.L_77:
        /*0098*/ 	.byte	0x03, 0x19
        /*009a*/ 	.short	0x0028


	//----- nvinfo : EIATTR_PARAM_CBANK
	.align		4
        /*009c*/ 	.byte	0x04, 0x0a
        /*009e*/ 	.short	(.L_79 - .L_78)
	.align		4
.L_78:
        /*00a0*/ 	.word	index@(.nv.constant0._Z7ge_stepiiPfS_iS_)
        /*00a4*/ 	.short	0x0380
        /*00a6*/ 	.short	0x0028


	//----- nvinfo : EIATTR_SW_WAR
	.align		4
.L_79:
        /*00a8*/ 	.byte	0x04, 0x36
        /*00aa*/ 	.short	(.L_81 - .L_80)
.L_80:
        /*00ac*/ 	.word	0x00000008
.L_81:


//--------------------- .nv.info._Z12fill_the_sleiiffffPfS_ --------------------------
	.section	.nv.info._Z12fill_the_sleiiffffPfS_,"",@"SHT_CUDA_INFO"
	.sectionflags	@""
	.align	4


	//----- nvinfo : EIATTR_CUDA_API_VERSION
	.align		4
        /*0000*/ 	.byte	0x04, 0x37
        /*0002*/ 	.short	(.L_83 - .L_82)
.L_82:
        /*0004*/ 	.word	0x00000082


	//----- nvinfo : EIATTR_KPARAM_INFO
	.align		4
.L_83:
        /*0008*/ 	.byte	0x04, 0x17
        /*000a*/ 	.short	(.L_85 - .L_84)
.L_84:
        /*000c*/ 	.word	0x00000000
        /*0010*/ 	.short	0x0007
        /*0012*/ 	.short	0x0020
        /*0014*/ 	.byte	0x00, 0xf5, 0x21, 0x00


	//----- nvinfo : EIATTR_KPARAM_INFO
	.align		4
.L_85:
        /*0018*/ 	.byte	0x04, 0x17
        /*001a*/ 	.short	(.L_87 - .L_86)
.L_86:
        /*001c*/ 	.word	0x00000000
        /*0020*/ 	.short	0x0006
        /*0022*/ 	.short	0x0018
        /*0024*/ 	.byte	0x00, 0xf5, 0x21, 0x00


	//----- nvinfo : EIATTR_KPARAM_INFO
	.align		4
.L_87:
        /*0028*/ 	.byte	0x04, 0x17
        /*002a*/ 	.short	(.L_89 - .L_88)
.L_88:
        /*002c*/ 	.word	0x00000000
        /*0030*/ 	.short	0x0005
        /*0032*/ 	.short	0x0014
        /*0034*/ 	.byte	0x00, 0xf0, 0x11, 0x00


	//----- nvinfo : EIATTR_KPARAM_INFO
	.align		4
.L_89:
        /*0038*/ 	.byte	0x04, 0x17
        /*003a*/ 	.short	(.L_91 - .L_90)
.L_90:
        /*003c*/ 	.word	0x00000000
        /*0040*/ 	.short	0x0004
        /*0042*/ 	.short	0x0010
        /*0044*/ 	.byte	0x00, 0xf0, 0x11, 0x00


	//----- nvinfo : EIATTR_KPARAM_INFO
	.align		4
.L_91:
        /*0048*/ 	.byte	0x04, 0x17
        /*004a*/ 	.short	(.L_93 - .L_92)
.L_92:
        /*004c*/ 	.word	0x00000000
        /*0050*/ 	.short	0x0003
        /*0052*/ 	.short	0x000c
        /*0054*/ 	.byte	0x00, 0xf0, 0x11, 0x00


	//----- nvinfo : EIATTR_KPARAM_INFO
	.align		4
.L_93:
        /*0058*/ 	.byte	0x04, 0x17
        /*005a*/ 	.short	(.L_95 - .L_94)
.L_94:
        /*005c*/ 	.word	0x00000000
        /*0060*/ 	.short	0x0002
        /*0062*/ 	.short	0x0008
        /*0064*/ 	.byte	0x00, 0xf0, 0x11, 0x00


	//----- nvinfo : EIATTR_KPARAM_INFO
	.align		4
.L_95:
        /*0068*/ 	.byte	0x04, 0x17
        /*006a*/ 	.short	(.L_97 - .L_96)
.L_96:
        /*006c*/ 	.word	0x00000000
        /*0070*/ 	.short	0x0001
        /*0072*/ 	.short	0x0004
        /*0074*/ 	.byte	0x00, 0xf0, 0x11, 0x00


	//----- nvinfo : EIATTR_KPARAM_INFO
	.align		4
.L_97:
        /*0078*/ 	.byte	0x04, 0x17
        /*007a*/ 	.short	(.L_99 - .L_98)
.L_98:
        /*007c*/ 	.word	0x00000000
        /*0080*/ 	.short	0x0000
        /*0082*/ 	.short	0x0000
        /*0084*/ 	.byte	0x00, 0xf0, 0x11, 0x00


	//----- nvinfo : EIATTR_SPARSE_MMA_MASK
	.align		4
.L_99:
        /*0088*/ 	.byte	0x03, 0x50
        /*008a*/ 	.short	0x0000


	//----- nvinfo : EIATTR_MAXREG_COUNT
	.align		4
        /*008c*/ 	.byte	0x03, 0x1b
        /*008e*/ 	.short	0x00ff


	//----- nvinfo : EIATTR_MERCURY_ISA_VERSION
	.align		4
        /*0090*/ 	.byte	0x03, 0x5f
        /*0092*/ 	.short	0x0101


	//----- nvinfo : EIATTR_VRC_CTA_INIT_COUNT
	.align		4
        /*0094*/ 	.byte	0x02, 0x4a
	.zero		1
	.zero		1


	//----- nvinfo : EIATTR_EXIT_INSTR_OFFSETS
	.align		4
        /*0098*/ 	.byte	0x04, 0x1c
        /*009a*/ 	.short	(.L_101 - .L_100)


	//   ....[0]....
.L_100:
        /*009c*/ 	.word	0x00000070


	//   ....[1]....
        /*00a0*/ 	.word	0x00000360


	//   ....[2]....
        /*00a4*/ 	.word	0x00000390


	//----- nvinfo : EIATTR_CRS_STACK_SIZE
	.align		4
.L_101:
        /*00a8*/ 	.byte	0x04, 0x1e
        /*00aa*/ 	.short	(.L_103 - .L_102)
.L_102:
        /*00ac*/ 	.word	0x00000000


	//----- nvinfo : EIATTR_CBANK_PARAM_SIZE
	.align		4
.L_103:
        /*00b0*/ 	.byte	0x03, 0x19
        /*00b2*/ 	.short	0x0028


	//----- nvinfo : EIATTR_PARAM_CBANK
	.align		4
        /*00b4*/ 	.byte	0x04, 0x0a
        /*00b6*/ 	.short	(.L_105 - .L_104)
	.align		4
.L_104:
        /*00b8*/ 	.word	index@(.nv.constant0._Z12fill_the_sleiiffffPfS_)
        /*00bc*/ 	.short	0x0380
        /*00be*/ 	.short	0x0028


	//----- nvinfo : EIATTR_SW_WAR
	.align		4
.L_105:
        /*00c0*/ 	.byte	0x04, 0x36
        /*00c2*/ 	.short	(.L_107 - .L_106)
.L_106:
        /*00c4*/ 	.word	0x00000008
.L_107:


//--------------------- .nv.callgraph             --------------------------
	.section	.nv.callgraph,"",@"SHT_CUDA_CALLGRAPH"
	.align	4
	.sectionentsize	8
	.align		4
        /*0000*/ 	.word	0x00000000
	.align		4
        /*0004*/ 	.word	0xffffffff
	.align		4
        /*0008*/ 	.word	0x00000000
	.align		4
        /*000c*/ 	.word	0xfffffffe
	.align		4
        /*0010*/ 	.word	0x00000000
	.align		4
        /*0014*/ 	.word	0xfffffffd
	.align		4
        /*0018*/ 	.word	0x00000000
	.align		4
        /*001c*/ 	.word	0xfffffffc


//--------------------- .text._Z14get_factor_colPfiiS_ --------------------------
	.section	.text._Z14get_factor_colPfiiS_,"ax",@progbits
	.align	128
        .global         _Z14get_factor_colPfiiS_
        .type           _Z14get_factor_colPfiiS_,@function
        .size           _Z14get_factor_colPfiiS_,(.L_x_25 - _Z14get_factor_colPfiiS_)
        .other          _Z14get_factor_colPfiiS_,@"STO_CUDA_ENTRY STV_DEFAULT"
_Z14get_factor_colPfiiS_:
.text._Z14get_factor_colPfiiS_:
[----:B------:R-:W-:Y:S01]  /*0000*/  LDC R1, c[0x0][0x37c] ;  /* 0x0000df00ff017b82 */ /* 0x000fe20000000800 */
[----:B------:R-:W0:Y:S07]  /*0010*/  S2R R7, SR_CTAID.X ;  /* 0x0000000000077919 */ /* 0x000e2e0000002500 */
[----:B------:R-:W0:Y:S01]  /*0020*/  LDC.64 R4, c[0x0][0x388] ;  /* 0x0000e200ff047b82 */ /* 0x000e220000000a00 */
[----:B------:R-:W1:Y:S07]  /*0030*/  LDCU.64 UR4, c[0x0][0x358] ;  /* 0x00006b00ff0477ac */ /* 0x000e6e0008000a00 */
[----:B------:R-:W2:Y:S01]  /*0040*/  LDC.64 R2, c[0x0][0x380] ;  /* 0x0000e000ff027b82 */ /* 0x000ea20000000a00 */
[----:B0-----:R-:W-:-:S04]  /*0050*/  IMAD R5, R7, R5, R4 ;  /* 0x0000000507057224 */ /* 0x001fc800078e0204 */
[----:B--2---:R-:W-:-:S03]  /*0060*/  IMAD.WIDE.U32 R2, R5, 0x4, R2 ;  /* 0x0000000405027825 */ /* 0x004fc600078e0002 */
[----:B------:R-:W0:Y:S03]  /*0070*/  LDC.64 R4, c[0x0][0x390] ;  /* 0x0000e400ff047b82 */ /* 0x000e260000000a00 */
[----:B-1----:R-:W2:Y:S01]  /*0080*/  LDG.E R3, desc[UR4][R2.64] ;  /* 0x0000000402037981 */ /* 0x002ea2000c1e1900 */
[----:B0-----:R-:W-:-:S05]  /*0090*/  IMAD.WIDE.U32 R4, R7, 0x4, R4 ;  /* 0x0000000407047825 */ /* 0x001fca00078e0004 */
[----:B--2---:R-:W-:Y:S01]  /*00a0*/  STG.E desc[UR4][R4.64], R3 ;  /* 0x0000000304007986 */ /* 0x004fe2000c101904 */
[----:B------:R-:W-:Y:S05]  /*00b0*/  EXIT ;  /* 0x000000000000794d */ /* 0x000fea0003800000 */
.L_x_0:
[----:B------:R-:W-:-:S00]  /*00c0*/  BRA `(.L_x_0) ;  /* 0xfffffffc00fc7947 */ /* 0x000fc0000383ffff */
[----:B------:R-:W-:-:S00]  /*00d0*/  NOP ;  /* 0x0000000000007918 */ /* 0x000fc00000000000 */
        /* <DEDUP_REMOVED lines=10> */
.L_x_25:


//--------------------- .text._Z9ge_finishiPfS_   --------------------------
	.section	.text._Z9ge_finishiPfS_,"ax",@progbits
	.align	128
        .global         _Z9ge_finishiPfS_
        .type           _Z9ge_finishiPfS_,@function
        .size           _Z9ge_finishiPfS_,(.L_x_23 - _Z9ge_finishiPfS_)
        .other          _Z9ge_finishiPfS_,@"STO_CUDA_ENTRY STV_DEFAULT"
_Z9ge_finishiPfS_:
.text._Z9ge_finishiPfS_:
[----:B------:R-:W-:Y:S01]  /*0000*/  LDC R1, c[0x0][0x37c] ;  /* 0x0000df00ff017b82 */ /* 0x000fe20000000800 */
[----:B------:R-:W0:Y:S07]  /*0010*/  S2R R9, SR_CTAID.X ;  /* 0x0000000000097919 */ /* 0x000e2e0000002500 */
[----:B------:R-:W0:Y:S01]  /*0020*/  LDC R0, c[0x0][0x380] ;  /* 0x0000e000ff007b82 */ /* 0x000e220000000800 */
[----:B------:R-:W1:Y:S07]  /*0030*/  LDCU.64 UR4, c[0x0][0x358] ;  /* 0x00006b00ff0477ac */ /* 0x000e6e0008000a00 */
[----:B------:R-:W2:Y:S08]  /*0040*/  LDC.64 R4, c[0x0][0x388] ;  /* 0x0000e200ff047b82 */ /* 0x000eb00000000a00 */
[----:B------:R-:W3:Y:S01]  /*0050*/  LDC.64 R6, c[0x0][0x390] ;  /* 0x0000e400ff067b82 */ /* 0x000ee20000000a00 */
[----:B0-----:R-:W-:-:S04]  /*0060*/  IMAD R3, R9, R0, R9 ;  /* 0x0000000009037224 */ /* 0x001fc800078e0209 */
[----:B--2---:R-:W-:-:S05]  /*0070*/  IMAD.WIDE R4, R3, 0x4, R4 ;  /* 0x0000000403047825 */ /* 0x004fca00078e0204 */
[----:B-1----:R-:W2:Y:S01]  /*0080*/  LDG.E R3, desc[UR4][R4.64] ;  /* 0x0000000404037981 */ /* 0x002ea2000c1e1900 */
[----:B---3--:R-:W-:-:S05]  /*0090*/  IMAD.WIDE.U32 R6, R9, 0x4, R6 ;  /* 0x0000000409067825 */ /* 0x008fca00078e0006 */
[----:B------:R-:W3:Y:S01]  /*00a0*/  LDG.E R0, desc[UR4][R6.64] ;  /* 0x0000000406007981 */ /* 0x000ee2000c1e1900 */
[----:B--2---:R-:W0:Y:S08]  /*00b0*/  MUFU.RCP R2, R3 ;  /* 0x0000000300027308 */ /* 0x004e300000001000 */
[----:B---3--:R-:W1:Y:S01]  /*00c0*/  FCHK P0, R0, R3 ;  /* 0x0000000300007302 */ /* 0x008e620000000000 */
[----:B0-----:R-:W-:-:S04]  /*00d0*/  FFMA R9, -R3, R2, 1 ;  /* 0x3f80000003097423 */ /* 0x001fc80000000102 */
[----:B------:R-:W-:-:S04]  /*00e0*/  FFMA R9, R2, R9, R2 ;  /* 0x0000000902097223 */ /* 0x000fc80000000002 */
[----:B------:R-:W-:-:S04]  /*00f0*/  FFMA R2, R0, R9, RZ ;  /* 0x0000000900027223 */ /* 0x000fc800000000ff */
[----:B------:R-:W-:-:S04]  /*0100*/  FFMA R8, -R3, R2, R0 ;  /* 0x0000000203087223 */ /* 0x000fc80000000100 */
[----:B------:R-:W-:Y:S01]  /*0110*/  FFMA R9, R9, R8, R2 ;  /* 0x0000000809097223 */ /* 0x000fe20000000002 */
[----:B-1----:R-:W-:Y:S06]  /*0120*/  @!P0 BRA `(.L_x_1) ;  /* 0x00000000000c8947 */ /* 0x002fec0003800000 */
[----:B------:R-:W-:-:S07]  /*0130*/  MOV R2, 0x150 ;  /* 0x0000015000027802 */ /* 0x000fce0000000f00 */
[----:B------:R-:W-:Y:S05]  /*0140*/  CALL.REL.NOINC `($__internal_0_$__cuda_sm3x_div_rn_noftz_f32_slowpath) ;  /* 0x0000000000147944 */ /* 0x000fea0003c00000 */
[----:B------:R-:W-:-:S07]  /*0150*/  IMAD.MOV.U32 R9, RZ, RZ, R0 ;  /* 0x000000ffff097224 */ /* 0x000fce00078e0000 */
.L_x_1:
[----:B------:R-:W-:Y:S01]  /*0160*/  IMAD.MOV.U32 R3, RZ, RZ, 0x3f800000 ;  /* 0x3f800000ff037424 */ /* 0x000fe200078e00ff */
[----:B------:R-:W-:Y:S04]  /*0170*/  STG.E desc[UR4][R6.64], R9 ;  /* 0x0000000906007986 */ /* 0x000fe8000c101904 */
[----:B------:R-:W-:Y:S01]  /*0180*/  STG.E desc[UR4][R4.64], R3 ;  /* 0x0000000304007986 */ /* 0x000fe2000c101904 */
[----:B------:R-:W-:Y:S05]  /*0190*/  EXIT ;  /* 0x000000000000794d */ /* 0x000fea0003800000 */
        .weak           $__internal_0_$__cuda_sm3x_div_rn_noftz_f32_slowpath
        .type           $__internal_0_$__cuda_sm3x_div_rn_noftz_f32_slowpath,@function
        .size           $__internal_0_$__cuda_sm3x_div_rn_noftz_f32_slowpath,(.L_x_23 - $__internal_0_$__cuda_sm3x_div_rn_noftz_f32_slowpath)
$__internal_0_$__cuda_sm3x_div_rn_noftz_f32_slowpath:
[--C-:B------:R-:W-:Y:S01]  /*01a0*/  SHF.R.U32.HI R9, RZ, 0x17, R3.reuse ;  /* 0x00000017ff097819 */ /* 0x100fe20000011603 */
[--C-:B------:R-:W-:Y:S01]  /*01b0*/  IMAD.MOV.U32 R11, RZ, RZ, R0.reuse ;  /* 0x000000ffff0b7224 */ /* 0x100fe200078e0000 */
[----:B------:R-:W-:Y:S01]  /*01c0*/  SHF.R.U32.HI R8, RZ, 0x17, R0 ;  /* 0x00000017ff087819 */ /* 0x000fe20000011600 */
[----:B------:R-:W-:Y:S01]  /*01d0*/  IMAD.MOV.U32 R12, RZ, RZ, R3 ;  /* 0x000000ffff0c7224 */ /* 0x000fe200078e0003 */
[----:B------:R-:W-:Y:S02]  /*01e0*/  LOP3.LUT R9, R9, 0xff, RZ, 0xc0, !PT ;  /* 0x000000ff09097812 */ /* 0x000fe400078ec0ff */
[----:B------:R-:W-:-:S03]  /*01f0*/  LOP3.LUT R10, R8, 0xff, RZ, 0xc0, !PT ;  /* 0x000000ff080a7812 */ /* 0x000fc600078ec0ff */
[----:B------:R-:W-:Y:S02]  /*0200*/  VIADD R14, R9, 0xffffffff ;  /* 0xffffffff090e7836 */ /* 0x000fe40000000000 */
[----:B------:R-:W-:-:S03]  /*0210*/  VIADD R13, R10, 0xffffffff ;  /* 0xffffffff0a0d7836 */ /* 0x000fc60000000000 */
[----:B------:R-:W-:-:S04]  /*0220*/  ISETP.GT.U32.AND P0, PT, R14, 0xfd, PT ;  /* 0x000000fd0e00780c */ /* 0x000fc80003f04070 */
[----:B------:R-:W-:-:S13]  /*0230*/  ISETP.GT.U32.OR P0, PT, R13, 0xfd, P0 ;  /* 0x000000fd0d00780c */ /* 0x000fda0000704470 */
[----:B------:R-:W-:Y:S01]  /*0240*/  @!P0 IMAD.MOV.U32 R8, RZ, RZ, RZ ;  /* 0x000000ffff088224 */ /* 0x000fe200078e00ff */
[----:B------:R-:W-:Y:S06]  /*0250*/  @!P0 BRA `(.L_x_2) ;  /* 0x00000000005c8947 */ /* 0x000fec0003800000 */
[----:B------:R-:W-:Y:S02]  /*0260*/  FSETP.GTU.FTZ.AND P0, PT, |R0|, +INF , PT ;  /* 0x7f8000000000780b */ /* 0x000fe40003f1c200 */
[----:B------:R-:W-:-:S04]  /*0270*/  FSETP.GTU.FTZ.AND P1, PT, |R3|, +INF , PT ;  /* 0x7f8000000300780b */ /* 0x000fc80003f3c200 */
[----:B------:R-:W-:-:S13]  /*0280*/  PLOP3.LUT P0, PT, P0, P1, PT, 0xf8, 0x8f ;  /* 0x00000000008f781c */ /* 0x000fda0000703f70 */
[----:B------:R-:W-:Y:S05]  /*0290*/  @P0 BRA `(.L_x_3) ;  /* 0x0000000400440947 */ /* 0x000fea0003800000 */
[----:B------:R-:W-:-:S13]  /*02a0*/  LOP3.LUT P0, RZ, R12, 0x7fffffff, R11, 0xc8, !PT ;  /* 0x7fffffff0cff7812 */ /* 0x000fda000780c80b */
[----:B------:R-:W-:Y:S05]  /*02b0*/  @!P0 BRA `(.L_x_4) ;  /* 0x0000000400348947 */ /* 0x000fea0003800000 */
[C---:B------:R-:W-:Y:S02]  /*02c0*/  FSETP.NEU.FTZ.AND P2, PT, |R0|.reuse, +INF , PT ;  /* 0x7f8000000000780b */ /* 0x040fe40003f5d200 */
[----:B------:R-:W-:Y:S02]  /*02d0*/  FSETP.NEU.FTZ.AND P1, PT, |R3|, +INF , PT ;  /* 0x7f8000000300780b */ /* 0x000fe40003f3d200 */
[----:B------:R-:W-:-:S11]  /*02e0*/  FSETP.NEU.FTZ.AND P0, PT, |R0|, +INF , PT ;  /* 0x7f8000000000780b */ /* 0x000fd60003f1d200 */
[----:B------:R-:W-:Y:S05]  /*02f0*/  @!P1 BRA !P2, `(.L_x_4) ;  /* 0x0000000400249947 */ /* 0x000fea0005000000 */
[----:B------:R-:W-:-:S04]  /*0300*/  LOP3.LUT P2, RZ, R11, 0x7fffffff, RZ, 0xc0, !PT ;  /* 0x7fffffff0bff7812 */ /* 0x000fc8000784c0ff */
[----:B------:R-:W-:-:S13]  /*0310*/  PLOP3.LUT P1, PT, P1, P2, PT, 0x2f, 0xf2 ;  /* 0x0000000000f2781c */ /* 0x000fda0000f24577 */
[----:B------:R-:W-:Y:S05]  /*0320*/  @P1 BRA `(.L_x_5) ;  /* 0x0000000400101947 */ /* 0x000fea0003800000 */
[----:B------:R-:W-:-:S04]  /*0330*/  LOP3.LUT P1, RZ, R12, 0x7fffffff, RZ, 0xc0, !PT ;  /* 0x7fffffff0cff7812 */ /* 0x000fc8000782c0ff */
[----:B------:R-:W-:-:S13]  /*0340*/  PLOP3.LUT P0, PT, P0, P1, PT, 0x2f, 0xf2 ;  /* 0x0000000000f2781c */ /* 0x000fda0000702577 */
[----:B------:R-:W-:Y:S05]  /*0350*/  @P0 BRA `(.L_x_6) ;  /* 0x0000000000f80947 */ /* 0x000fea0003800000 */
[----:B------:R-:W-:Y:S02]  /*0360*/  ISETP.GE.AND P0, PT, R13, RZ, PT ;  /* 0x000000ff0d00720c */ /* 0x000fe40003f06270 */
[----:B------:R-:W-:-:S11]  /*0370*/  ISETP.GE.AND P1, PT, R14, RZ, PT ;  /* 0x000000ff0e00720c */ /* 0x000fd60003f26270 */
[----:B------:R-:W-:Y:S02]  /*0380*/  @P0 IMAD.MOV.U32 R8, RZ, RZ, RZ ;  /* 0x000000ffff080224 */ /* 0x000fe400078e00ff */
[----:B------:R-:W-:Y:S01]  /*0390*/  @!P0 FFMA R11, R0, 1.84467440737095516160e+19, RZ ;  /* 0x5f800000000b8823 */ /* 0x000fe200000000ff */
[----:B------:R-:W-:Y:S02]  /*03a0*/  @!P0 IMAD.MOV.U32 R8, RZ, RZ, -0x40 ;  /* 0xffffffc0ff088424 */ /* 0x000fe400078e00ff */
[----:B------:R-:W-:Y:S02]  /*03b0*/  @!P1 FFMA R12, R3, 1.84467440737095516160e+19, RZ ;  /* 0x5f800000030c9823 */ /* 0x000fe400000000ff */
[----:B------:R-:W-:-:S07]  /*03c0*/  @!P1 VIADD R8, R8, 0x40 ;  /* 0x0000004008089836 */ /* 0x000fce0000000000 */
.L_x_2:
[----:B------:R-:W-:Y:S01]  /*03d0*/  LEA R3, R9, 0xc0800000, 0x17 ;  /* 0xc080000009037811 */ /* 0x000fe200078eb8ff */
[----:B------:R-:W-:-:S04]  /*03e0*/  VIADD R10, R10, 0xffffff81 ;  /* 0xffffff810a0a7836 */ /* 0x000fc80000000000 */
[----:B------:R-:W-:Y:S01]  /*03f0*/  IMAD.IADD R3, R12, 0x1, -R3 ;  /* 0x000000010c037824 */ /* 0x000fe200078e0a03 */
[C---:B------:R-:W-:Y:S01]  /*0400*/  IADD3 R9, PT, PT, R10.reuse, 0x7f, -R9 ;  /* 0x0000007f0a097810 */ /* 0x040fe20007ffe809 */
[----:B------:R-:W-:Y:S02]  /*0410*/  IMAD R0, R10, -0x800000, R11 ;  /* 0xff8000000a007824 */ /* 0x000fe400078e020b */
[----:B------:R-:W0:Y:S01]  /*0420*/  MUFU.RCP R12, R3 ;  /* 0x00000003000c7308 */ /* 0x000e220000001000 */
[----:B------:R-:W-:Y:S01]  /*0430*/  FADD.FTZ R13, -R3, -RZ ;  /* 0x800000ff030d7221 */ /* 0x000fe20000010100 */
[----:B------:R-:W-:-:S03]  /*0440*/  IMAD.IADD R9, R9, 0x1, R8 ;  /* 0x0000000109097824 */ /* 0x000fc600078e0208 */
[----:B0-----:R-:W-:-:S04]  /*0450*/  FFMA R15, R12, R13, 1 ;  /* 0x3f8000000c0f7423 */ /* 0x001fc8000000000d */
[----:B------:R-:W-:-:S04]  /*0460*/  FFMA R14, R12, R15, R12 ;  /* 0x0000000f0c0e7223 */ /* 0x000fc8000000000c */
[----:B------:R-:W-:-:S04]  /*0470*/  FFMA R11, R0, R14, RZ ;  /* 0x0000000e000b7223 */ /* 0x000fc800000000ff */
[----:B------:R-:W-:-:S04]  /*0480*/  FFMA R12, R13, R11, R0 ;  /* 0x0000000b0d0c7223 */ /* 0x000fc80000000000 */
[----:B------:R-:W-:-:S04]  /*0490*/  FFMA R11, R14, R12, R11 ;  /* 0x0000000c0e0b7223 */ /* 0x000fc8000000000b */
[----:B------:R-:W-:-:S04]  /*04a0*/  FFMA R12, R13, R11, R0 ;  /* 0x0000000b0d0c7223 */ /* 0x000fc80000000000 */
[----:B------:R-:W-:-:S05]  /*04b0*/  FFMA R0, R14, R12, R11 ;  /* 0x0000000c0e007223 */ /* 0x000fca000000000b */
[----:B------:R-:W-:-:S04]  /*04c0*/  SHF.R.U32.HI R3, RZ, 0x17, R0 ;  /* 0x00000017ff037819 */ /* 0x000fc80000011600 */
[----:B------:R-:W-:-:S05]  /*04d0*/  LOP3.LUT R3, R3, 0xff, RZ, 0xc0, !PT ;  /* 0x000000ff03037812 */ /* 0x000fca00078ec0ff */
[----:B------:R-:W-:-:S04]  /*04e0*/  IMAD.IADD R13, R3, 0x1, R9 ;  /* 0x00000001030d7824 */ /* 0x000fc800078e0209 */
[----:B------:R-:W-:-:S05]  /*04f0*/  VIADD R3, R13, 0xffffffff ;  /* 0xffffffff0d037836 */ /* 0x000fca0000000000 */
[----:B------:R-:W-:-:S13]  /*0500*/  ISETP.GE.U32.AND P0, PT, R3, 0xfe, PT ;  /* 0x000000fe0300780c */ /* 0x000fda0003f06070 */
[----:B------:R-:W-:Y:S05]  /*0510*/  @!P0 BRA `(.L_x_7) ;  /* 0x0000000000808947 */ /* 0x000fea0003800000 */
[----:B------:R-:W-:-:S13]  /*0520*/  ISETP.GT.AND P0, PT, R13, 0xfe, PT ;  /* 0x000000fe0d00780c */ /* 0x000fda0003f04270 */
[----:B------:R-:W-:Y:S05]  /*0530*/  @P0 BRA `(.L_x_8) ;  /* 0x00000000006c0947 */ /* 0x000fea0003800000 */
[----:B------:R-:W-:-:S13]  /*0540*/  ISETP.GE.AND P0, PT, R13, 0x1, PT ;  /* 0x000000010d00780c */ /* 0x000fda0003f06270 */
[----:B------:R-:W-:Y:S05]  /*0550*/  @P0 BRA `(.L_x_9) ;  /* 0x0000000000980947 */ /* 0x000fea0003800000 */
[----:B------:R-:W-:Y:S02]  /*0560*/  ISETP.GE.AND P0, PT, R13, -0x18, PT ;  /* 0xffffffe80d00780c */ /* 0x000fe40003f06270 */
[----:B------:R-:W-:-:S11]  /*0570*/  LOP3.LUT R0, R0, 0x80000000, RZ, 0xc0, !PT ;  /* 0x8000000000007812 */ /* 0x000fd600078ec0ff */
[----:B------:R-:W-:Y:S05]  /*0580*/  @!P0 BRA `(.L_x_9) ;  /* 0x00000000008c8947 */ /* 0x000fea0003800000 */
[CCC-:B------:R-:W-:Y:S01]  /*0590*/  FFMA.RZ R3, R14.reuse, R12.reuse, R11.reuse ;  /* 0x0000000c0e037223 */ /* 0x1c0fe2000000c00b */
[C---:B------:R-:W-:Y:S02]  /*05a0*/  VIADD R10, R13.reuse, 0x20 ;  /* 0x000000200d0a7836 */ /* 0x040fe40000000000 */
[CCC-:B------:R-:W-:Y:S01]  /*05b0*/  FFMA.RM R8, R14.reuse, R12.reuse, R11.reuse ;  /* 0x0000000c0e087223 */ /* 0x1c0fe2000000400b */
[----:B------:R-:W-:Y:S02]  /*05c0*/  ISETP.NE.AND P2, PT, R13, RZ, PT ;  /* 0x000000ff0d00720c */ /* 0x000fe40003f45270 */
[----:B------:R-:W-:Y:S01]  /*05d0*/  LOP3.LUT R9, R3, 0x7fffff, RZ, 0xc0, !PT ;  /* 0x007fffff03097812 */ /* 0x000fe200078ec0ff */
[----:B------:R-:W-:Y:S01]  /*05e0*/  FFMA.RP R3, R14, R12, R11 ;  /* 0x0000000c0e037223 */ /* 0x000fe2000000800b */
[----:B------:R-:W-:Y:S01]  /*05f0*/  IMAD.MOV R11, RZ, RZ, -R13 ;  /* 0x000000ffff0b7224 */ /* 0x000fe200078e0a0d */
[----:B------:R-:W-:Y:S02]  /*0600*/  ISETP.NE.AND P1, PT, R13, RZ, PT ;  /* 0x000000ff0d00720c */ /* 0x000fe40003f25270 */
[----:B------:R-:W-:-:S02]  /*0610*/  LOP3.LUT R9, R9, 0x800000, RZ, 0xfc, !PT ;  /* 0x0080000009097812 */ /* 0x000fc400078efcff */
[----:B------:R-:W-:Y:S02]  /*0620*/  FSETP.NEU.FTZ.AND P0, PT, R3, R8, PT ;  /* 0x000000080300720b */ /* 0x000fe40003f1d000 */
[----:B------:R-:W-:Y:S02]  /*0630*/  SHF.L.U32 R10, R9, R10, RZ ;  /* 0x0000000a090a7219 */ /* 0x000fe400000006ff */
[----:B------:R-:W-:Y:S02]  /*0640*/  SEL R8, R11, RZ, P2 ;  /* 0x000000ff0b087207 */ /* 0x000fe40001000000 */
[----:B------:R-:W-:Y:S02]  /*0650*/  ISETP.NE.AND P1, PT, R10, RZ, P1 ;  /* 0x000000ff0a00720c */ /* 0x000fe40000f25270 */
[----:B------:R-:W-:Y:S02]  /*0660*/  SHF.R.U32.HI R8, RZ, R8, R9 ;  /* 0x00000008ff087219 */ /* 0x000fe40000011609 */
[----:B------:R-:W-:-:S02]  /*0670*/  PLOP3.LUT P0, PT, P0, P1, PT, 0xf8, 0x8f ;  /* 0x00000000008f781c */ /* 0x000fc40000703f70 */
[----:B------:R-:W-:Y:S02]  /*0680*/  SHF.R.U32.HI R10, RZ, 0x1, R8 ;  /* 0x00000001ff0a7819 */ /* 0x000fe40000011608 */
[----:B------:R-:W-:-:S04]  /*0690*/  SEL R3, RZ, 0x1, !P0 ;  /* 0x00000001ff037807 */ /* 0x000fc80004000000 */
[----:B------:R-:W-:-:S04]  /*06a0*/  LOP3.LUT R3, R3, 0x1, R10, 0xf8, !PT ;  /* 0x0000000103037812 */ /* 0x000fc800078ef80a */
[----:B------:R-:W-:-:S05]  /*06b0*/  LOP3.LUT R3, R3, R8, RZ, 0xc0, !PT ;  /* 0x0000000803037212 */ /* 0x000fca00078ec0ff */
[----:B------:R-:W-:-:S05]  /*06c0*/  IMAD.IADD R3, R10, 0x1, R3 ;  /* 0x000000010a037824 */ /* 0x000fca00078e0203 */
[----:B------:R-:W-:Y:S01]  /*06d0*/  LOP3.LUT R0, R3, R0, RZ, 0xfc, !PT ;  /* 0x0000000003007212 */ /* 0x000fe200078efcff */
[----:B------:R-:W-:Y:S06]  /*06e0*/  BRA `(.L_x_9) ;  /* 0x0000000000347947 */ /* 0x000fec0003800000 */
.L_x_8:
[----:B------:R-:W-:-:S04]  /*06f0*/  LOP3.LUT R0, R0, 0x80000000, RZ, 0xc0, !PT ;  /* 0x8000000000007812 */ /* 0x000fc800078ec0ff */
[----:B------:R-:W-:Y:S01]  /*0700*/  LOP3.LUT R0, R0, 0x7f800000, RZ, 0xfc, !PT ;  /* 0x7f80000000007812 */ /* 0x000fe200078efcff */
[----:B------:R-:W-:Y:S06]  /*0710*/  BRA `(.L_x_9) ;  /* 0x0000000000287947 */ /* 0x000fec0003800000 */
.L_x_7:
[----:B------:R-:W-:Y:S01]  /*0720*/  IMAD R0, R9, 0x800000, R0 ;  /* 0x0080000009007824 */ /* 0x000fe200078e0200 */
[----:B------:R-:W-:Y:S06]  /*0730*/  BRA `(.L_x_9) ;  /* 0x0000000000207947 */ /* 0x000fec0003800000 */
.L_x_6:
[----:B------:R-:W-:-:S04]  /*0740*/  LOP3.LUT R0, R12, 0x80000000, R11, 0x48, !PT ;  /* 0x800000000c007812 */ /* 0x000fc800078e480b */
[----:B------:R-:W-:Y:S01]  /*0750*/  LOP3.LUT R0, R0, 0x7f800000, RZ, 0xfc, !PT ;  /* 0x7f80000000007812 */ /* 0x000fe200078efcff */
[----:B------:R-:W-:Y:S06]  /*0760*/  BRA `(.L_x_9) ;  /* 0x0000000000147947 */ /* 0x000fec0003800000 */
.L_x_5:
[----:B------:R-:W-:Y:S01]  /*0770*/  LOP3.LUT R0, R12, 0x80000000, R11, 0x48, !PT ;  /* 0x800000000c007812 */ /* 0x000fe200078e480b */
[----:B------:R-:W-:Y:S06]  /*0780*/  BRA `(.L_x_9) ;  /* 0x00000000000c7947 */ /* 0x000fec0003800000 */
.L_x_4:
[----:B------:R-:W0:Y:S01]  /*0790*/  MUFU.RSQ R0, -QNAN ;  /* 0xffc0000000007908 */ /* 0x000e220000001400 */
[----:B------:R-:W-:Y:S05]  /*07a0*/  BRA `(.L_x_9) ;  /* 0x0000000000047947 */ /* 0x000fea0003800000 */
.L_x_3:
[----:B------:R-:W-:-:S07]  /*07b0*/  FADD.FTZ R0, R0, R3 ;  /* 0x0000000300007221 */ /* 0x000fce0000010000 */
.L_x_9:
[----:B------:R-:W-:-:S04]  /*07c0*/  IMAD.MOV.U32 R3, RZ, RZ, 0x0 ;  /* 0x00000000ff037424 */ /* 0x000fc800078e00ff */
[----:B0-----:R-:W-:Y:S05]  /*07d0*/  RET.REL.NODEC R2 `(_Z9ge_finishiPfS_) ;  /* 0xfffffff802087950 */ /* 0x001fea0003c3ffff */
.L_x_10:
        /* <DEDUP_REMOVED lines=10> */
.L_x_23:


//--------------------- .text._Z7ge_stepiiPfS_iS_ --------------------------
	.section	.text._Z7ge_stepiiPfS_iS_,"ax",@progbits
	.align	128
        .global         _Z7ge_stepiiPfS_iS_
        .type           _Z7ge_stepiiPfS_iS_,@function
        .size           _Z7ge_stepiiPfS_iS_,(.L_x_24 - _Z7ge_stepiiPfS_iS_)
        .other          _Z7ge_stepiiPfS_iS_,@"STO_CUDA_ENTRY STV_DEFAULT"
_Z7ge_stepiiPfS_iS_:
.text._Z7ge_stepiiPfS_iS_:
[----:B------:R-:W-:Y:S01]  /*0000*/  LDC R1, c[0x0][0x37c] ;  /* 0x0000df00ff017b82 */ /* 0x000fe20000000800 */
[----:B------:R-:W0:Y:S07]  /*0010*/  S2R R3, SR_TID.X ;  /* 0x0000000000037919 */ /* 0x000e2e0000002100 */
[----:B------:R-:W0:Y:S01]  /*0020*/  S2UR UR4, SR_CTAID.Y ;  /* 0x00000000000479c3 */ /* 0x000e220000002600 */
[----:B------:R-:W1:Y:S07]  /*0030*/  LDCU UR6, c[0x0][0x384] ;  /* 0x00007080ff0677ac */ /* 0x000e6e0008000800 */
[----:B------:R-:W0:Y:S02]  /*0040*/  LDC R4, c[0x0][0x360] ;  /* 0x0000d800ff047b82 */ /* 0x000e240000000800 */
[----:B0-----:R-:W-:-:S05]  /*0050*/  IMAD R4, R4, UR4, R3 ;  /* 0x0000000404047c24 */ /* 0x001fca000f8e0203 */
[----:B-1----:R-:W-:-:S13]  /*0060*/  ISETP.GT.AND P0, PT, R4, UR6, PT ;  /* 0x0000000604007c0c */ /* 0x002fda000bf04270 */
[----:B------:R-:W-:Y:S05]  /*0070*/  @P0 EXIT ;  /* 0x000000000000094d */ /* 0x000fea0003800000 */
[----:B------:R-:W0:Y:S01]  /*0080*/  S2R R2, SR_CTAID.X ;  /* 0x0000000000027919 */ /* 0x000e220000002500 */
[----:B------:R-:W1:Y:S08]  /*0090*/  LDC R0, c[0x0][0x398] ;  /* 0x0000e600ff007b82 */ /* 0x000e700000000800 */
[----:B------:R-:W0:Y:S01]  /*00a0*/  LDC R3, c[0x0][0x380] ;  /* 0x0000e000ff037b82 */ /* 0x000e220000000800 */
[----:B-1----:R-:W-:-:S02]  /*00b0*/  ISETP.NE.AND P0, PT, R0, 0x1, PT ;  /* 0x000000010000780c */ /* 0x002fc40003f05270 */
[----:B0-----:R-:W-:-:S13]  /*00c0*/  ISETP.GE.AND P1, PT, R2, R3, PT ;  /* 0x000000030200720c */ /* 0x001fda0003f26270 */
[----:B------:R-:W-:Y:S05]  /*00d0*/  @!P0 EXIT P1 ;  /* 0x000000000000894d */ /* 0x000fea0000800000 */
[----:B------:R-:W-:Y:S02]  /*00e0*/  ISETP.NE.AND P0, PT, R0, RZ, PT ;  /* 0x000000ff0000720c */ /* 0x000fe40003f05270 */
[----:B------:R-:W-:-:S13]  /*00f0*/  ISETP.LE.AND P1, PT, R2, R3, PT ;  /* 0x000000030200720c */ /* 0x000fda0003f23270 */
[----:B------:R-:W-:Y:S05]  /*0100*/  @!P0 EXIT P1 ;  /* 0x000000000000894d */ /* 0x000fea0000800000 */
[----:B------:R-:W0:Y:S01]  /*0110*/  LDC.64 R8, c[0x0][0x388] ;  /* 0x0000e200ff087b82 */ /* 0x000e220000000a00 */
[----:B------:R-:W1:Y:S01]  /*0120*/  LDCU.64 UR4, c[0x0][0x358] ;  /* 0x00006b00ff0477ac */ /* 0x000e620008000a00 */
[----:B------:R-:W-:-:S06]  /*0130*/  IMAD R3, R3, UR6, R3 ;  /* 0x0000000603037c24 */ /* 0x000fcc000f8e0203 */
[----:B------:R-:W2:Y:S01]  /*0140*/  LDC.64 R6, c[0x0][0x3a0] ;  /* 0x0000e800ff067b82 */ /* 0x000ea20000000a00 */
[----:B0-----:R-:W-:-:S05]  /*0150*/  IMAD.WIDE R8, R3, 0x4, R8 ;  /* 0x0000000403087825 */ /* 0x001fca00078e0208 */
[----:B-1----:R-:W3:Y:S01]  /*0160*/  LDG.E R3, desc[UR4][R8.64] ;  /* 0x0000000408037981 */ /* 0x002ee2000c1e1900 */
[----:B--2---:R-:W-:-:S05]  /*0170*/  IMAD.WIDE.U32 R6, R2, 0x4, R6 ;  /* 0x0000000402067825 */ /* 0x004fca00078e0006 */
[----:B------:R-:W2:Y:S01]  /*0180*/  LDG.E R0, desc[UR4][R6.64] ;  /* 0x0000000406007981 */ /* 0x000ea2000c1e1900 */
[----:B---3--:R-:W0:Y:S08]  /*0190*/  MUFU.RCP R10, R3 ;  /* 0x00000003000a7308 */ /* 0x008e300000001000 */
[----:B--2---:R-:W1:Y:S01]  /*01a0*/  FCHK P0, R0, R3 ;  /* 0x0000000300007302 */ /* 0x004e620000000000 */
[----:B0-----:R-:W-:-:S04]  /*01b0*/  FFMA R5, -R3, R10, 1 ;  /* 0x3f80000003057423 */ /* 0x001fc8000000010a */
[----:B------:R-:W-:-:S04]  /*01c0*/  FFMA R5, R10, R5, R10 ;  /* 0x000000050a057223 */ /* 0x000fc8000000000a */
[----:B------:R-:W-:-:S04]  /*01d0*/  FFMA R10, R0, R5, RZ ;  /* 0x00000005000a7223 */ /* 0x000fc800000000ff */
[----:B------:R-:W-:-:S04]  /*01e0*/  FFMA R11, -R3, R10, R0 ;  /* 0x0000000a030b7223 */ /* 0x000fc80000000100 */
[----:B------:R-:W-:Y:S01]  /*01f0*/  FFMA R10, R5, R11, R10 ;  /* 0x0000000b050a7223 */ /* 0x000fe2000000000a */
[----:B-1----:R-:W-:Y:S06]  /*0200*/  @!P0 BRA `(.L_x_11) ;  /* 0x00000000000c8947 */ /* 0x002fec0003800000 */
[----:B------:R-:W-:-:S07]  /*0210*/  MOV R6, 0x230 ;  /* 0x0000023000067802 */ /* 0x000fce0000000f00 */
[----:B------:R-:W-:Y:S05]  /*0220*/  CALL.REL.NOINC `($__internal_1_$__cuda_sm3x_div_rn_noftz_f32_slowpath) ;  /* 0x0000000000587944 */ /* 0x000fea0003c00000 */
[----:B------:R-:W-:-:S07]  /*0230*/  IMAD.MOV.U32 R10, RZ, RZ, R0 ;  /* 0x000000ffff0a7224 */ /* 0x000fce00078e0000 */
.L_x_11:
[----:B------:R-:W0:Y:S08]  /*0240*/  LDC.64 R12, c[0x0][0x380] ;  /* 0x0000e000ff0c7b82 */ /* 0x000e300000000a00 */
[----:B------:R-:W1:Y:S01]  /*0250*/  LDC.64 R8, c[0x0][0x388] ;  /* 0x0000e200ff087b82 */ /* 0x000e620000000a00 */
[--C-:B0-----:R-:W-:Y:S02]  /*0260*/  IMAD R7, R13, R12, R4.reuse ;  /* 0x0000000c0d077224 */ /* 0x101fe400078e0204 */
[----:B------:R-:W-:-:S02]  /*0270*/  IMAD R3, R2, R13, R4 ;  /* 0x0000000d02037224 */ /* 0x000fc400078e0204 */
[----:B-1----:R-:W-:-:S04]  /*0280*/  IMAD.WIDE R6, R7, 0x4, R8 ;  /* 0x0000000407067825 */ /* 0x002fc800078e0208 */
[----:B------:R-:W-:Y:S02]  /*0290*/  IMAD.WIDE.U32 R8, R3, 0x4, R8 ;  /* 0x0000000403087825 */ /* 0x000fe400078e0008 */
[----:B------:R-:W2:Y:S04]  /*02a0*/  LDG.E R7, desc[UR4][R6.64] ;  /* 0x0000000406077981 */ /* 0x000ea8000c1e1900 */
[----:B------:R-:W2:Y:S01]  /*02b0*/  LDG.E R0, desc[UR4][R8.64] ;  /* 0x0000000408007981 */ /* 0x000ea2000c1e1900 */
[----:B------:R-:W-:-:S05]  /*02c0*/  VIADD R3, R13, 0xffffffff ;  /* 0xffffffff0d037836 */ /* 0x000fca0000000000 */
[----:B------:R-:W-:Y:S01]  /*02d0*/  ISETP.NE.AND P0, PT, R4, R3, PT ;  /* 0x000000030400720c */ /* 0x000fe20003f05270 */
[----:B--2---:R-:W-:-:S05]  /*02e0*/  FFMA R3, -R7, R10, R0 ;  /* 0x0000000a07037223 */ /* 0x004fca0000000100 */
[----:B------:R0:W-:Y:S07]  /*02f0*/  STG.E desc[UR4][R8.64], R3 ;  /* 0x0000000308007986 */ /* 0x0001ee000c101904 */
[----:B------:R-:W-:Y:S05]  /*0300*/  @P0 EXIT ;  /* 0x000000000000094d */ /* 0x000fea0003800000 */
[----:B------:R-:W1:Y:S02]  /*0310*/  LDC.64 R6, c[0x0][0x390] ;  /* 0x0000e400ff067b82 */ /* 0x000e640000000a00 */
[----:B-1----:R-:W-:-:S04]  /*0320*/  IMAD.WIDE R4, R12, 0x4, R6 ;  /* 0x000000040c047825 */ /* 0x002fc800078e0206 */
[----:B0-----:R-:W-:Y:S02]  /*0330*/  IMAD.WIDE.U32 R2, R2, 0x4, R6 ;  /* 0x0000000402027825 */ /* 0x001fe400078e0006 */
[----:B------:R-:W2:Y:S04]  /*0340*/  LDG.E R5, desc[UR4][R4.64] ;  /* 0x0000000404057981 */ /* 0x000ea8000c1e1900 */
[----:B------:R-:W2:Y:S02]  /*0350*/  LDG.E R0, desc[UR4][R2.64] ;  /* 0x0000000402007981 */ /* 0x000ea4000c1e1900 */
[----:B--2---:R-:W-:-:S05]  /*0360*/  FFMA R7, R5, -R10, R0 ;  /* 0x8000000a05077223 */ /* 0x004fca0000000000 */
[----:B------:R-:W-:Y:S01]  /*0370*/  STG.E desc[UR4][R2.64], R7 ;  /* 0x0000000702007986 */ /* 0x000fe2000c101904 */
[----:B------:R-:W-:Y:S05]  /*0380*/  EXIT ;  /* 0x000000000000794d */ /* 0x000fea0003800000 */
        .weak           $__internal_1_$__cuda_sm3x_div_rn_noftz_f32_slowpath
        .type           $__internal_1_$__cuda_sm3x_div_rn_noftz_f32_slowpath,@function
        .size           $__internal_1_$__cuda_sm3x_div_rn_noftz_f32_slowpath,(.L_x_24 - $__internal_1_$__cuda_sm3x_div_rn_noftz_f32_slowpath)
$__internal_1_$__cuda_sm3x_div_rn_noftz_f32_slowpath:
        /* <DEDUP_REMOVED lines=35> */
.L_x_12:
[----:B------:R-:W-:Y:S01]  /*05c0*/  LEA R0, R7, 0xc0800000, 0x17 ;  /* 0xc080000007007811 */ /* 0x000fe200078eb8ff */
[----:B------:R-:W-:-:S04]  /*05d0*/  VIADD R5, R5, 0xffffff81 ;  /* 0xffffff8105057836 */ /* 0x000fc80000000000 */
[----:B------:R-:W-:Y:S02]  /*05e0*/  IMAD.IADD R9, R9, 0x1, -R0 ;  /* 0x0000000109097824 */ /* 0x000fe400078e0a00 */
[C---:B------:R-:W-:Y:S01]  /*05f0*/  IMAD R0, R5.reuse, -0x800000, R8 ;  /* 0xff80000005007824 */ /* 0x040fe200078e0208 */
[----:B------:R-:W-:Y:S01]  /*0600*/  IADD3 R5, PT, PT, R5, 0x7f, -R7 ;  /* 0x0000007f05057810 */ /* 0x000fe20007ffe807 */
[----:B------:R-:W0:Y:S01]  /*0610*/  MUFU.RCP R3, R9 ;  /* 0x0000000900037308 */ /* 0x000e220000001000 */
[----:B------:R-:W-:-:S03]  /*0620*/  FADD.FTZ R11, -R9, -RZ ;  /* 0x800000ff090b7221 */ /* 0x000fc60000010100 */
[----:B------:R-:W-:Y:S02]  /*0630*/  IMAD.IADD R5, R5, 0x1, R10 ;  /* 0x0000000105057824 */ /* 0x000fe400078e020a */
        /* <DEDUP_REMOVED lines=20> */
[CC--:B------:R-:W-:Y:S01]  /*0780*/  FFMA.RZ R3, R12.reuse, R8.reuse, R13 ;  /* 0x000000080c037223 */ /* 0x0c0fe2000000c00d */
[C---:B------:R-:W-:Y:S01]  /*0790*/  VIADD R10, R7.reuse, 0x20 ;  /* 0x00000020070a7836 */ /* 0x040fe20000000000 */
[C---:B------:R-:W-:Y:S02]  /*07a0*/  ISETP.NE.AND P2, PT, R7.reuse, RZ, PT ;  /* 0x000000ff0700720c */ /* 0x040fe40003f45270 */
[----:B------:R-:W-:Y:S01]  /*07b0*/  ISETP.NE.AND P1, PT, R7, RZ, PT ;  /* 0x000000ff0700720c */ /* 0x000fe20003f25270 */
[----:B------:R-:W-:Y:S01]  /*07c0*/  IMAD.MOV R7, RZ, RZ, -R7 ;  /* 0x000000ffff077224 */ /* 0x000fe200078e0a07 */
[----:B------:R-:W-:Y:S01]  /*07d0*/  LOP3.LUT R5, R3, 0x7fffff, RZ, 0xc0, !PT ;  /* 0x007fffff03057812 */ /* 0x000fe200078ec0ff */
[CCC-:B------:R-:W-:Y:S01]  /*07e0*/  FFMA.RP R3, R12.reuse, R8.reuse, R13.reuse ;  /* 0x000000080c037223 */ /* 0x1c0fe2000000800d */
[----:B------:R-:W-:Y:S02]  /*07f0*/  FFMA.RM R8, R12, R8, R13 ;  /* 0x000000080c087223 */ /* 0x000fe4000000400d */
[----:B------:R-:W-:-:S03]  /*0800*/  LOP3.LUT R5, R5, 0x800000, RZ, 0xfc, !PT ;  /* 0x0080000005057812 */ /* 0x000fc600078efcff */
        /* <DEDUP_REMOVED lines=13> */
.L_x_18:
[----:B------:R-:W-:-:S04]  /*08e0*/  LOP3.LUT R0, R0, 0x80000000, RZ, 0xc0, !PT ;  /* 0x8000000000007812 */ /* 0x000fc800078ec0ff */
[----:B------:R-:W-:Y:S01]  /*08f0*/  LOP3.LUT R0, R0, 0x7f800000, RZ, 0xfc, !PT ;  /* 0x7f80000000007812 */ /* 0x000fe200078efcff */
[----:B------:R-:W-:Y:S06]  /*0900*/  BRA `(.L_x_19) ;  /* 0x0000000000287947 */ /* 0x000fec0003800000 */
.L_x_17:
[----:B------:R-:W-:Y:S01]  /*0910*/  IMAD R0, R5, 0x800000, R0 ;  /* 0x0080000005007824 */ /* 0x000fe200078e0200 */
[----:B------:R-:W-:Y:S06]  /*0920*/  BRA `(.L_x_19) ;  /* 0x0000000000207947 */ /* 0x000fec0003800000 */
.L_x_16:
[----:B------:R-:W-:-:S04]  /*0930*/  LOP3.LUT R0, R9, 0x80000000, R8, 0x48, !PT ;  /* 0x8000000009007812 */ /* 0x000fc800078e4808 */
[----:B------:R-:W-:Y:S01]  /*0940*/  LOP3.LUT R0, R0, 0x7f800000, RZ, 0xfc, !PT ;  /* 0x7f80000000007812 */ /* 0x000fe200078efcff */
[----:B------:R-:W-:Y:S06]  /*0950*/  BRA `(.L_x_19) ;  /* 0x0000000000147947 */ /* 0x000fec0003800000 */
.L_x_15:
[----:B------:R-:W-:Y:S01]  /*0960*/  LOP3.LUT R0, R9, 0x80000000, R8, 0x48, !PT ;  /* 0x8000000009007812 */ /* 0x000fe200078e4808 */
[----:B------:R-:W-:Y:S06]  /*0970*/  BRA `(.L_x_19) ;  /* 0x00000000000c7947 */ /* 0x000fec0003800000 */
.L_x_14:
[----:B------:R-:W0:Y:S01]  /*0980*/  MUFU.RSQ R0, -QNAN ;  /* 0xffc0000000007908 */ /* 0x000e220000001400 */
[----:B------:R-:W-:Y:S05]  /*0990*/  BRA `(.L_x_19) ;  /* 0x0000000000047947 */ /* 0x000fea0003800000 */
.L_x_13:
[----:B------:R-:W-:-:S07]  /*09a0*/  FADD.FTZ R0, R0, R3 ;  /* 0x0000000300007221 */ /* 0x000fce0000010000 */
.L_x_19:
[----:B------:R-:W-:-:S04]  /*09b0*/  IMAD.MOV.U32 R7, RZ, RZ, 0x0 ;  /* 0x00000000ff077424 */ /* 0x000fc800078e00ff */
[----:B0-----:R-:W-:Y:S05]  /*09c0*/  RET.REL.NODEC R6 `(_Z7ge_stepiiPfS_iS_) ;  /* 0xfffffff4068c7950 */ /* 0x001fea0003c3ffff */
.L_x_20:
        /* <DEDUP_REMOVED lines=11> */
.L_x_24:


//--------------------- .text._Z12fill_the_sleiiffffPfS_ --------------------------
	.section	.text._Z12fill_the_sleiiffffPfS_,"ax",@progbits
	.align	128
        .global         _Z12fill_the_sleiiffffPfS_
        .type           _Z12fill_the_sleiiffffPfS_,@function
        .size           _Z12fill_the_sleiiffffPfS_,(.L_x_28 - _Z12fill_the_sleiiffffPfS_)
        .other          _Z12fill_the_sleiiffffPfS_,@"STO_CUDA_ENTRY STV_DEFAULT"
_Z12fill_the_sleiiffffPfS_:
.text._Z12fill_the_sleiiffffPfS_:
[----:B------:R-:W-:Y:S01]  /*0000*/  LDC R1, c[0x0][0x37c] ;  /* 0x0000df00ff017b82 */ /* 0x000fe20000000800 */
[----:B------:R-:W0:Y:S07]  /*0010*/  S2R R3, SR_TID.X ;  /* 0x0000000000037919 */ /* 0x000e2e0000002100 */
[----:B------:R-:W0:Y:S08]  /*0020*/  S2UR UR4, SR_CTAID.Y ;  /* 0x00000000000479c3 */ /* 0x000e300000002600 */
[----:B------:R-:W0:Y:S08]  /*0030*/  LDC R0, c[0x0][0x360] ;  /* 0x0000d800ff007b82 */ /* 0x000e300000000800 */
[----:B------:R-:W1:Y:S01]  /*0040*/  LDC R9, c[0x0][0x384] ;  /* 0x0000e100ff097b82 */ /* 0x000e620000000800 */
[----:B0-----:R-:W-:-:S05]  /*0050*/  IMAD R0, R0, UR4, R3 ;  /* 0x0000000400007c24 */ /* 0x001fca000f8e0203 */
[----:B-1----:R-:W-:-:S13]  /*0060*/  ISETP.GT.AND P0, PT, R0, R9, PT ;  /* 0x000000090000720c */ /* 0x002fda0003f04270 */
[----:B------:R-:W-:Y:S05]  /*0070*/  @P0 EXIT ;  /* 0x000000000000094d */ /* 0x000fea0003800000 */
[----:B------:R-:W0:Y:S01]  /*0080*/  S2R R12, SR_CTAID.X ;  /* 0x00000000000c7919 */ /* 0x000e220000002500 */
[----:B------:R-:W1:Y:S01]  /*0090*/  LDCU UR4, c[0x0][0x380] ;  /* 0x00007000ff0477ac */ /* 0x000e620008000800 */
[----:B------:R-:W2:Y:S01]  /*00a0*/  LDC.64 R6, c[0x0][0x398] ;  /* 0x0000e600ff067b82 */ /* 0x000ea20000000a00 */
[----:B------:R-:W-:Y:S01]  /*00b0*/  HFMA2 R15, -RZ, RZ, -2.25, 0 ;  /* 0xc0800000ff0f7431 */ /* 0x000fe200000001ff */
[----:B------:R-:W3:Y:S06]  /*00c0*/  LDCU.64 UR6, c[0x0][0x358] ;  /* 0x00006b00ff0677ac */ /* 0x000eec0008000a00 */
[----:B------:R-:W4:Y:S01]  /*00d0*/  LDC.64 R4, c[0x0][0x3a0] ;  /* 0x0000e800ff047b82 */ /* 0x000f220000000a00 */
[----:B-1----:R-:W-:-:S02]  /*00e0*/  IMAD R2, R9, UR4, RZ ;  /* 0x0000000409027c24 */ /* 0x002fc4000f8e02ff */
[C---:B0-----:R-:W-:Y:S01]  /*00f0*/  IMAD R11, R12.reuse, R9, R0 ;  /* 0x000000090c0b7224 */ /* 0x041fe200078e0200 */
[----:B------:R-:W-:-:S03]  /*0100*/  ISETP.NE.AND P1, PT, R12, RZ, PT ;  /* 0x000000ff0c00720c */ /* 0x000fc60003f25270 */
[C---:B------:R-:W-:Y:S02]  /*0110*/  IMAD R8, R11.reuse, R2, RZ ;  /* 0x000000020b087224 */ /* 0x040fe400078e02ff */
[----:B----4-:R-:W-:-:S03]  /*0120*/  IMAD.WIDE.U32 R4, R11, 0x4, R4 ;  /* 0x000000040b047825 */ /* 0x010fc600078e0004 */
[----:B------:R-:W-:-:S05]  /*0130*/  IADD3 R3, PT, PT, R11, R8, RZ ;  /* 0x000000080b037210 */ /* 0x000fca0007ffe0ff */
[----:B--2---:R-:W-:Y:S01]  /*0140*/  IMAD.WIDE R2, R3, 0x4, R6 ;  /* 0x0000000403027825 */ /* 0x004fe200078e0206 */
[----:B------:R-:W0:Y:S04]  /*0150*/  @!P1 LDC R13, c[0x0][0x388] ;  /* 0x0000e200ff0d9b82 */ /* 0x000e280000000800 */
[----:B---3--:R1:W-:Y:S04]  /*0160*/  STG.E desc[UR6][R2.64], R15 ;  /* 0x0000000f02007986 */ /* 0x0083e8000c101906 */
[----:B------:R-:W0:Y:S01]  /*0170*/  @!P1 LDG.E R10, desc[UR6][R4.64] ;  /* 0x00000006040a9981 */ /* 0x000e22000c1e1900 */
[----:B------:R-:W-:Y:S01]  /*0180*/  UIADD3 UR4, UPT, UPT, UR4, -0x1, URZ ;  /* 0xffffffff04047890 */ /* 0x000fe2000fffe0ff */
[----:B------:R-:W-:Y:S01]  /*0190*/  @P1 IMAD R11, R12, R9, -R9 ;  /* 0x000000090c0b1224 */ /* 0x000fe200078e0a09 */
[----:B------:R-:W-:-:S04]  /*01a0*/  @P1 MOV R17, 0x3f800000 ;  /* 0x3f80000000111802 */ /* 0x000fc80000000f00 */
[----:B------:R-:W-:Y:S02]  /*01b0*/  ISETP.NE.AND P0, PT, R12, UR4, PT ;  /* 0x000000040c007c0c */ /* 0x000fe4000bf05270 */
[----:B------:R-:W-:-:S05]  /*01c0*/  @P1 IADD3 R11, PT, PT, R8, R11, R0 ;  /* 0x0000000b080b1210 */ /* 0x000fca0007ffe000 */
[----:B------:R-:W-:-:S06]  /*01d0*/  @P1 IMAD.WIDE R6, R11, 0x4, R6 ;  /* 0x000000040b061825 */ /* 0x000fcc00078e0206 */
[----:B-1----:R-:W1:Y:S01]  /*01e0*/  @!P0 LDC R15, c[0x0][0x390] ;  /* 0x0000e400ff0f8b82 */ /* 0x002e620000000800 */
[----:B0-----:R-:W-:-:S05]  /*01f0*/  @!P1 FADD R13, R10, -R13 ;  /* 0x8000000d0a0d9221 */ /* 0x001fca0000000000 */
[----:B------:R0:W-:Y:S04]  /*0200*/  @!P1 STG.E desc[UR6][R4.64], R13 ;  /* 0x0000000d04009986 */ /* 0x0001e8000c101906 */
[----:B------:R2:W-:Y:S04]  /*0210*/  @P1 STG.E desc[UR6][R6.64], R17 ;  /* 0x0000001106001986 */ /* 0x0005e8000c101906 */
[----:B------:R-:W1:Y:S01]  /*0220*/  @!P0 LDG.E R8, desc[UR6][R4.64] ;  /* 0x0000000604088981 */ /* 0x000e62000c1e1900 */
[----:B------:R-:W-:Y:S01]  /*0230*/  ISETP.NE.AND P1, PT, R0, RZ, PT ;  /* 0x000000ff0000720c */ /* 0x000fe20003f25270 */
[----:B------:R-:W-:Y:S01]  /*0240*/  @P0 IMAD.WIDE R10, R9, 0x4, R2 ;  /* 0x00000004090a0825 */ /* 0x000fe200078e0202 */
[----:B------:R-:W-:-:S11]  /*0250*/  @P0 MOV R19, 0x3f800000 ;  /* 0x3f80000000130802 */ /* 0x000fd60000000f00 */
[----:B0-----:R-:W2:Y:S01]  /*0260*/  @!P1 LDC R13, c[0x0][0x38c] ;  /* 0x0000e300ff0d9b82 */ /* 0x001ea20000000800 */
[----:B-1----:R-:W-:-:S05]  /*0270*/  @!P0 FADD R15, R8, -R15 ;  /* 0x8000000f080f8221 */ /* 0x002fca0000000000 */
[----:B------:R0:W-:Y:S04]  /*0280*/  @!P0 STG.E desc[UR6][R4.64], R15 ;  /* 0x0000000f04008986 */ /* 0x0001e8000c101906 */
[----:B------:R0:W-:Y:S04]  /*0290*/  @P0 STG.E desc[UR6][R10.64], R19 ;  /* 0x000000130a000986 */ /* 0x0001e8000c101906 */
[----:B------:R-:W2:Y:S01]  /*02a0*/  @!P1 LDG.E R8, desc[UR6][R4.64] ;  /* 0x0000000604089981 */ /* 0x000ea2000c1e1900 */
[----:B------:R-:W-:-:S04]  /*02b0*/  IADD3 R9, PT, PT, R9, -0x1, RZ ;  /* 0xffffffff09097810 */ /* 0x000fc80007ffe0ff */
[----:B------:R-:W-:Y:S02]  /*02c0*/  ISETP.NE.AND P0, PT, R0, R9, PT ;  /* 0x000000090000720c */ /* 0x000fe40003f05270 */
[----:B------:R-:W-:Y:S01]  /*02d0*/  @P1 MOV R9, 0x3f800000 ;  /* 0x3f80000000091802 */ /* 0x000fe20000000f00 */
[----:B--2---:R-:W-:-:S05]  /*02e0*/  @!P1 FADD R7, R8, -R13 ;  /* 0x8000000d08079221 */ /* 0x004fca0000000000 */
[----:B------:R0:W-:Y:S04]  /*02f0*/  @!P1 STG.E desc[UR6][R4.64], R7 ;  /* 0x0000000704009986 */ /* 0x0001e8000c101906 */
[----:B------:R0:W-:Y:S01]  /*0300*/  @P1 STG.E desc[UR6][R2.64+-0x4], R9 ;  /* 0xfffffc0902001986 */ /* 0x0001e2000c101906 */
[----:B------:R-:W-:Y:S05]  /*0310*/  @P0 BRA `(.L_x_21) ;  /* 0x0000000000140947 */ /* 0x000fea0003800000 */
[----:B------:R-:W0:Y:S01]  /*0320*/  LDG.E R0, desc[UR6][R4.64] ;  /* 0x0000000604007981 */ /* 0x000e22000c1e1900 */
[----:B------:R-:W0:Y:S02]  /*0330*/  LDCU UR4, c[0x0][0x394] ;  /* 0x00007280ff0477ac */ /* 0x000e240008000800 */
[----:B0-----:R-:W-:-:S05]  /*0340*/  FADD R3, R0, -UR4 ;  /* 0x8000000400037e21 */ /* 0x001fca0008000000 */
[----:B------:R-:W-:Y:S01]  /*0350*/  STG.E desc[UR6][R4.64], R3 ;  /* 0x0000000304007986 */ /* 0x000fe2000c101906 */
[----:B------:R-:W-:Y:S05]  /*0360*/  EXIT ;  /* 0x000000000000794d */ /* 0x000fea0003800000 */
.L_x_21:
[----:B0-----:R-:W-:-:S05]  /*0370*/  MOV R5, 0x3f800000 ;  /* 0x3f80000000057802 */ /* 0x001fca0000000f00 */
[----:B------:R-:W-:Y:S01]  /*0380*/  STG.E desc[UR6][R2.64+0x4], R5 ;  /* 0x0000040502007986 */ /* 0x000fe2000c101906 */
[----:B------:R-:W-:Y:S05]  /*0390*/  EXIT ;  /* 0x000000000000794d */ /* 0x000fea0003800000 */
.L_x_22:
        /* <DEDUP_REMOVED lines=14> */
.L_x_28:


//--------------------- .nv.shared.reserved.0     --------------------------
	.section	.nv.shared.reserved.0,"aw",@nobits
	.weak		__nv_reservedSMEM_offset_0_alias
	.size		__nv_reservedSMEM_offset_0_alias, 0, 64
	.other		__nv_reservedSMEM_offset_0_alias,@"STO_CUDA_RESERVED_SHARED STV_DEFAULT"
__nv_reservedSMEM_offset_0_alias:
	.zero		0
	.zero		64


//--------------------- .nv.constant0._Z14get_factor_colPfiiS_ --------------------------
	.section	.nv.constant0._Z14get_factor_colPfiiS_,"a",@progbits
	.sectionflags	@""
	.align	4
.nv.constant0._Z14get_factor_colPfiiS_:
	.zero		920


//--------------------- .nv.constant0._Z9ge_finishiPfS_ --------------------------
	.section	.nv.constant0._Z9ge_finishiPfS_,"a",@progbits
	.sectionflags	@""
	.align	4
.nv.constant0._Z9ge_finishiPfS_:
	.zero		920


//--------------------- .nv.constant0._Z7ge_stepiiPfS_iS_ --------------------------
	.section	.nv.constant0._Z7ge_stepiiPfS_iS_,"a",@progbits
	.sectionflags	@""
	.align	4
.nv.constant0._Z7ge_stepiiPfS_iS_:
	.zero		936


//--------------------- .nv.constant0._Z12fill_the_sleiiffffPfS_ --------------------------
	.section	.nv.constant0._Z12fill_the_sleiiffffPfS_,"a",@progbits
	.sectionflags	@""
	.align	4
.nv.constant0._Z12fill_the_sleiiffffPfS_:
	.zero		936


//--------------------- SYMBOLS --------------------------

	.type		.nv.reservedSmem.offset0,@object
	.size		.nv.reservedSmem.offset0,0x4
